def matmul_kernel(
    a_ptr,
    b_ptr,
    c_ptr,
    M,
    N,
    K,
    stride_am,
    stride_ak,
    stride_bk,
    stride_bn,
    stride_cm,
    stride_cn,
    BLOCK_M: tl.constexpr,
    BLOCK_N: tl.constexpr,
    BLOCK_K: tl.constexpr,
    GROUP_M: tl.constexpr,
):
    pid = tl.program_id(axis=0)
    num_pid_m = tl.cdiv(M, BLOCK_M)
    num_pid_n = tl.cdiv(N, BLOCK_N)
    num_pid_in_group = GROUP_M * num_pid_n
    group_id = pid // num_pid_in_group
    first_pid_m = group_id * GROUP_M
    group_size_m = min(num_pid_m - first_pid_m, GROUP_M)
    pid_m = first_pid_m + ((pid % num_pid_in_group) % group_size_m)
    pid_n = (pid % num_pid_in_group) // group_size_m

    offs_am = (pid_m * BLOCK_M + tl.arange(0, BLOCK_M)) % M
    offs_bn = (pid_n * BLOCK_N + tl.arange(0, BLOCK_N)) % N
    offs_k = tl.arange(0, BLOCK_K)
    a_ptrs = a_ptr + offs_am[:, None] * stride_am + offs_k[None, :] * stride_ak
    b_ptrs = b_ptr + offs_k[:, None] * stride_bk + offs_bn[None, :] * stride_bn

    acc = tl.zeros((BLOCK_M, BLOCK_N), dtype=tl.float32)
    for kk in range(0, tl.cdiv(K, BLOCK_K)):
        a = tl.load(a_ptrs, mask=offs_k[None, :] < K - kk * BLOCK_K, other=0.0)
        b = tl.load(b_ptrs, mask=offs_k[:, None] < K - kk * BLOCK_K, other=0.0)
        acc = tl.dot(a, b, acc)
        a_ptrs += BLOCK_K * stride_ak
        b_ptrs += BLOCK_K * stride_bk

    c = acc.to(c_ptr.dtype.element_ty)
    offs_cm = pid_m * BLOCK_M + tl.arange(0, BLOCK_M)
    offs_cn = pid_n * BLOCK_N + tl.arange(0, BLOCK_N)
    c_ptrs = c_ptr + offs_cm[:, None] * stride_cm + offs_cn[None, :] * stride_cn
    mask = (offs_cm[:, None] < M) & (offs_cn[None, :] < N)
    tl.store(c_ptrs, c, mask=mask)

# config = {"BLOCK_K": 32, "BLOCK_M": 32, "BLOCK_N": 32, "GROUP_M": 8, "arch": "sm_100", "dtype": "fp8e4m3", "num_ctas": 1, "num_stages": 2, "num_warps": 2}
# arch = sm_100


// ===== COMPILED SASS (sm_100a) =====

	.target	sm_100a

	.elftype	@"ET_EXEC"


//--------------------- .note.nv.tkinfo           --------------------------
	.section	.note.nv.tkinfo,"",@"SHT_NOTE"
	.sectionflags	@"SHF_NOTE_NV_TKINFO"
	.tkinfo
        /*0018*/ 	.word	0x00000081
        /*0030*/ 	.string	""
        /*0030*/ 	.string	"ptxas-blackwell"
        /*0030*/ 	.string	"Cuda compilation tools, release 12.9, V12.9.86"
        /*0030*/ 	.string	"Build cuda_12.9.r12.9/compiler.36037853_0"
        /*0030*/ 	.string	"-v  -suppress-debug-info  -lineinfo  -arch sm_100a "



//--------------------- .note.nv.cuver            --------------------------
	.section	.note.nv.cuver,"",@"SHT_NOTE"
	.sectionflags	@"SHF_NOTE_NV_CUVER"
        /*0018*/ 	.short	0x0001
        /*001a*/ 	.short	0x0064
        /*001c*/ 	.short	0x0001
        /*001e*/ 	.short	0x0000
        /*0020*/ 	.short	0x0001
        /*0022*/ 	.short	0x0000


//--------------------- .nv.info                  --------------------------
	.section	.nv.info,"",@"SHT_CUDA_INFO"
	.align	4


	//----- nvinfo : EIATTR_REGCOUNT
	.align		4
        /*0000*/ 	.byte	0x04, 0x2f
        /*0002*/ 	.short	(.L_1 - .L_0)
	.align		4
.L_0:
        /*0004*/ 	.word	index@(matmul_kernel)
        /*0008*/ 	.word	0x000000a8


	//----- nvinfo : EIATTR_FRAME_SIZE
	.align		4
.L_1:
        /*000c*/ 	.byte	0x04, 0x11
        /*000e*/ 	.short	(.L_3 - .L_2)
	.align		4
.L_2:
        /*0010*/ 	.word	index@(matmul_kernel)
        /*0014*/ 	.word	0x00000000


	//----- nvinfo : EIATTR_MIN_STACK_SIZE
	.align		4
.L_3:
        /*0018*/ 	.byte	0x04, 0x12
        /*001a*/ 	.short	(.L_5 - .L_4)
	.align		4
.L_4:
        /*001c*/ 	.word	index@(matmul_kernel)
        /*0020*/ 	.word	0x00000000
.L_5:


//--------------------- .nv.info.matmul_kernel    --------------------------
	.section	.nv.info.matmul_kernel,"",@"SHT_CUDA_INFO"
	.sectionflags	@""
	.align	4


	//----- nvinfo : EIATTR_CUDA_API_VERSION
	.align		4
        /*0000*/ 	.byte	0x04, 0x37
        /*0002*/ 	.short	(.L_7 - .L_6)
.L_6:
        /*0004*/ 	.word	0x00000081


	//----- nvinfo : EIATTR_KPARAM_INFO
	.align		4
.L_7:
        /*0008*/ 	.byte	0x04, 0x17
        /*000a*/ 	.short	(.L_9 - .L_8)
.L_8:
        /*000c*/ 	.word	0x00000000
        /*0010*/ 	.short	0x000d
        /*0012*/ 	.short	0x0048
        /*0014*/ 	.byte	0x00, 0xf4, 0x21, 0x00


	//----- nvinfo : EIATTR_KPARAM_INFO
	.align		4
.L_9:
        /*0018*/ 	.byte	0x04, 0x17
        /*001a*/ 	.short	(.L_11 - .L_10)
.L_10:
        /*001c*/ 	.word	0x00000000
        /*0020*/ 	.short	0x000c
        /*0022*/ 	.short	0x0040
        /*0024*/ 	.byte	0x00, 0xf4, 0x21, 0x00


	//----- nvinfo : EIATTR_KPARAM_INFO
	.align		4
.L_11:
        /*0028*/ 	.byte	0x04, 0x17
        /*002a*/ 	.short	(.L_13 - .L_12)
.L_12:
        /*002c*/ 	.word	0x00000000
        /*0030*/ 	.short	0x000b
        /*0032*/ 	.short	0x0038
        /*0034*/ 	.byte	0x00, 0xf0, 0x11, 0x00


	//----- nvinfo : EIATTR_KPARAM_INFO
	.align		4
.L_13:
        /*0038*/ 	.byte	0x04, 0x17
        /*003a*/ 	.short	(.L_15 - .L_14)
.L_14:
        /*003c*/ 	.word	0x00000000
        /*0040*/ 	.short	0x000a
        /*0042*/ 	.short	0x0034
        /*0044*/ 	.byte	0x00, 0xf0, 0x11, 0x00


	//----- nvinfo : EIATTR_KPARAM_INFO
	.align		4
.L_15:
        /*0048*/ 	.byte	0x04, 0x17
        /*004a*/ 	.short	(.L_17 - .L_16)
.L_16:
        /*004c*/ 	.word	0x00000000
        /*0050*/ 	.short	0x0009
        /*0052*/ 	.short	0x0030
        /*0054*/ 	.byte	0x00, 0xf0, 0x11, 0x00


	//----- nvinfo : EIATTR_KPARAM_INFO
	.align		4
.L_17:
        /*0058*/ 	.byte	0x04, 0x17
        /*005a*/ 	.short	(.L_19 - .L_18)
.L_18:
        /*005c*/ 	.word	0x00000000
        /*0060*/ 	.short	0x0008
        /*0062*/ 	.short	0x002c
        /*0064*/ 	.byte	0x00, 0xf0, 0x11, 0x00


	//----- nvinfo : EIATTR_KPARAM_INFO
	.align		4
.L_19:
        /*0068*/ 	.byte	0x04, 0x17
        /*006a*/ 	.short	(.L_21 - .L_20)
.L_20:
        /*006c*/ 	.word	0x00000000
        /*0070*/ 	.short	0x0007
        /*0072*/ 	.short	0x0028
        /*0074*/ 	.byte	0x00, 0xf0, 0x11, 0x00


	//----- nvinfo : EIATTR_KPARAM_INFO
	.align		4
.L_21:
        /*0078*/ 	.byte	0x04, 0x17
        /*007a*/ 	.short	(.L_23 - .L_22)
.L_22:
        /*007c*/ 	.word	0x00000000
        /*0080*/ 	.short	0x0006
        /*0082*/ 	.short	0x0024
        /*0084*/ 	.byte	0x00, 0xf0, 0x11, 0x00


	//----- nvinfo : EIATTR_KPARAM_INFO
	.align		4
.L_23:
        /*0088*/ 	.byte	0x04, 0x17
        /*008a*/ 	.short	(.L_25 - .L_24)
.L_24:
        /*008c*/ 	.word	0x00000000
        /*0090*/ 	.short	0x0005
        /*0092*/ 	.short	0x0020
        /*0094*/ 	.byte	0x00, 0xf0, 0x11, 0x00


	//----- nvinfo : EIATTR_KPARAM_INFO
	.align		4
.L_25:
        /*0098*/ 	.byte	0x04, 0x17
        /*009a*/ 	.short	(.L_27 - .L_26)
.L_26:
        /*009c*/ 	.word	0x00000000
        /*00a0*/ 	.short	0x0004
        /*00a2*/ 	.short	0x001c
        /*00a4*/ 	.byte	0x00, 0xf0, 0x11, 0x00


	//----- nvinfo : EIATTR_KPARAM_INFO
	.align		4
.L_27:
        /*00a8*/ 	.byte	0x04, 0x17
        /*00aa*/ 	.short	(.L_29 - .L_28)
.L_28:
        /*00ac*/ 	.word	0x00000000
        /*00b0*/ 	.short	0x0003
        /*00b2*/ 	.short	0x0018
        /*00b4*/ 	.byte	0x00, 0xf0, 0x11, 0x00


	//----- nvinfo : EIATTR_KPARAM_INFO
	.align		4
.L_29:
        /*00b8*/ 	.byte	0x04, 0x17
        /*00ba*/ 	.short	(.L_31 - .L_30)
.L_30:
        /*00bc*/ 	.word	0x00000000
        /*00c0*/ 	.short	0x0002
        /*00c2*/ 	.short	0x0010
        /*00c4*/ 	.byte	0x00, 0xf4, 0x21, 0x00


	//----- nvinfo : EIATTR_KPARAM_INFO
	.align		4
.L_31:
        /*00c8*/ 	.byte	0x04, 0x17
        /*00ca*/ 	.short	(.L_33 - .L_32)
.L_32:
        /*00cc*/ 	.word	0x00000000
        /*00d0*/ 	.short	0x0001
        /*00d2*/ 	.short	0x0008
        /*00d4*/ 	.byte	0x00, 0xf4, 0x21, 0x00


	//----- nvinfo : EIATTR_KPARAM_INFO
	.align		4
.L_33:
        /*00d8*/ 	.byte	0x04, 0x17
        /*00da*/ 	.short	(.L_35 - .L_34)
.L_34:
        /*00dc*/ 	.word	0x00000000
        /*00e0*/ 	.short	0x0000
        /*00e2*/ 	.short	0x0000
        /*00e4*/ 	.byte	0x00, 0xf4, 0x21, 0x00


	//----- nvinfo : EIATTR_SPARSE_MMA_MASK
	.align		4
.L_35:
        /*00e8*/ 	.byte	0x03, 0x50
        /*00ea*/ 	.short	0x0000


	//----- nvinfo : EIATTR_MAXREG_COUNT
	.align		4
        /*00ec*/ 	.byte	0x03, 0x1b
        /*00ee*/ 	.short	0x00ff


	//----- nvinfo : EIATTR_NUM_BARRIERS
	.align		4
        /*00f0*/ 	.byte	0x02, 0x4c
        /*00f2*/ 	.byte	0x01
	.zero		1


	//----- nvinfo : EIATTR_VRC_CTA_INIT_COUNT
	.align		4
        /*00f4*/ 	.byte	0x02, 0x4a
	.zero		1
	.zero		1


	//----- nvinfo : EIATTR_EXIT_INSTR_OFFSETS
	.align		4
        /*00f8*/ 	.byte	0x04, 0x1c
        /*00fa*/ 	.short	(.L_37 - .L_36)


	//   ....[0]....
.L_36:
        /*00fc*/ 	.word	0x00003c90


	//   ....[1]....
        /*0100*/ 	.word	0x00003cc0


	//----- nvinfo : EIATTR_REQNTID
	.align		4
.L_37:
        /*0104*/ 	.byte	0x04, 0x10
        /*0106*/ 	.short	(.L_39 - .L_38)
.L_38:
        /*0108*/ 	.word	0x00000040
        /*010c*/ 	.word	0x00000001
        /*0110*/ 	.word	0x00000001


	//----- nvinfo : EIATTR_CBANK_PARAM_SIZE
	.align		4
.L_39:
        /*0114*/ 	.byte	0x03, 0x19
        /*0116*/ 	.short	0x0050


	//----- nvinfo : EIATTR_PARAM_CBANK
	.align		4
        /*0118*/ 	.byte	0x04, 0x0a
        /*011a*/ 	.short	(.L_41 - .L_40)
	.align		4
.L_40:
        /*011c*/ 	.word	index@(.nv.constant0.matmul_kernel)
        /*0120*/ 	.short	0x0380
        /*0122*/ 	.short	0x0050


	//----- nvinfo : EIATTR_SW_WAR
	.align		4
.L_41:
        /*0124*/ 	.byte	0x04, 0x36
        /*0126*/ 	.short	(.L_43 - .L_42)
.L_42:
        /*0128*/ 	.word	0x00000008
.L_43:


//--------------------- .nv.compat                --------------------------
	.section	.nv.compat,"",@"SHT_CUDA_COMPAT_INFO"
	.align	4
        /*0000*/ 	.byte	0x02, 0x02, 0x02, 0x00, 0x02, 0x05, 0x05, 0x00, 0x02, 0x03, 0x00, 0x00, 0x02, 0x06, 0x01, 0x00


//--------------------- .nv.callgraph             --------------------------
	.section	.nv.callgraph,"",@"SHT_CUDA_CALLGRAPH"
	.align	4
	.sectionentsize	8
	.align		4
        /*0000*/ 	.word	0x00000000
	.align		4
        /*0004*/ 	.word	0xffffffff
	.align		4
        /*0008*/ 	.word	0x00000000
	.align		4
        /*000c*/ 	.word	0xfffffffe
	.align		4
        /*0010*/ 	.word	0x00000000
	.align		4
        /*0014*/ 	.word	0xfffffffd
	.align		4
        /*0018*/ 	.word	0x00000000
	.align		4
        /*001c*/ 	.word	0xfffffffc


//--------------------- .text.matmul_kernel       --------------------------
	.section	.text.matmul_kernel,"ax",@progbits
	.align	128
        .global         matmul_kernel
        .type           matmul_kernel,@function
        .size           matmul_kernel,(.L_x_4 - matmul_kernel)
        .other          matmul_kernel,@"STO_CUDA_ENTRY STV_DEFAULT"
matmul_kernel:
.text.matmul_kernel:
[----:B------:R-:W0:Y:S08]  /*0000*/  LDC R1, c[0x0][0x37c] ;  /* 0x0000df00ff017b82 */ /* 0x000e300000000800 */
[----:B------:R-:W1:Y:S01]  /*0010*/  LDC.64 R28, c[0x0][0x398] ;  /* 0x0000e600ff1c7b82 */ /* 0x000e620000000a00 */
[----:B------:R-:W2:Y:S01]  /*0020*/  S2R R5, SR_CTAID.X ;  /* 0x0000000000057919 */ /* 0x000ea20000002500 */
[----:B------:R-:W3:Y:S01]  /*0030*/  LDCU UR4, c[0x0][0x3a0] ;  /* 0x00007400ff0477ac */ /* 0x000ee20008000800 */
[----:B------:R-:W-:Y:S01]  /*0040*/  UMOV UR5, 0x400 ;  /* 0x0000040000057882 */ /* 0x000fe20000000000 */
[----:B------:R-:W4:Y:S04]  /*0050*/  LDCU.64 UR8, c[0x0][0x358] ;  /* 0x00006b00ff0877ac */ /* 0x000f280008000a00 */
[----:B------:R-:W5:Y:S01]  /*0060*/  S2UR UR6, SR_CgaCtaId ;  /* 0x00000000000679c3 */ /* 0x000f620000008800 */
[----:B------:R-:W0:Y:S01]  /*0070*/  LDCU UR7, c[0x0][0x3a0] ;  /* 0x00007400ff0777ac */ /* 0x000e220008000800 */
[----:B---3--:R-:W-:Y:S01]  /*0080*/  UIADD3 UR4, UPT, UPT, UR4, 0x1f, URZ ;  /* 0x0000001f04047890 */ /* 0x008fe2000fffe0ff */
[----:B-1----:R-:W-:-:S03]  /*0090*/  VIADD R0, R29, 0x1f ;  /* 0x0000001f1d007836 */ /* 0x002fc60000000000 */
[----:B------:R-:W-:Y:S02]  /*00a0*/  UISETP.GT.AND UP0, UPT, UR4, 0x1f, UPT ;  /* 0x0000001f0400788c */ /* 0x000fe4000bf04270 */
[----:B------:R-:W-:Y:S01]  /*00b0*/  SHF.R.S32.HI R3, RZ, 0x1f, R0 ;  /* 0x0000001fff037819 */ /* 0x000fe20000011400 */
[----:B-----5:R-:W-:-:S03]  /*00c0*/  ULEA UR5, UR6, UR5, 0x18 ;  /* 0x0000000506057291 */ /* 0x020fc6000f8ec0ff */
[----:B------:R-:W-:Y:S02]  /*00d0*/  LEA.HI R3, R3, R0, RZ, 0x5 ;  /* 0x0000000003037211 */ /* 0x000fe400078f28ff */
[----:B--2---:R-:W-:Y:S02]  /*00e0*/  IABS R8, R5 ;  /* 0x0000000500087213 */ /* 0x004fe40000000000 */
[----:B------:R-:W-:-:S05]  /*00f0*/  SHF.R.S32.HI R3, RZ, 0x5, R3 ;  /* 0x00000005ff037819 */ /* 0x000fca0000011403 */
[----:B------:R-:W-:-:S05]  /*0100*/  IMAD.SHL.U32 R4, R3, 0x8, RZ ;  /* 0x0000000803047824 */ /* 0x000fca00078e00ff */
[-C--:B------:R-:W-:Y:S02]  /*0110*/  IABS R7, R4.reuse ;  /* 0x0000000400077213 */ /* 0x080fe40000000000 */
[----:B------:R-:W-:Y:S02]  /*0120*/  IABS R10, R4 ;  /* 0x00000004000a7213 */ /* 0x000fe40000000000 */
[----:B------:R-:W1:Y:S08]  /*0130*/  I2F.RP R0, R7 ;  /* 0x0000000700007306 */ /* 0x000e700000209400 */
[----:B-1----:R-:W1:Y:S02]  /*0140*/  MUFU.RCP R0, R0 ;  /* 0x0000000000007308 */ /* 0x002e640000001000 */
[----:B-1----:R-:W-:-:S02]  /*0150*/  VIADD R2, R0, 0xffffffe ;  /* 0x0ffffffe00027836 */ /* 0x002fc40000000000 */
[----:B------:R-:W-:-:S04]  /*0160*/  IMAD.MOV R0, RZ, RZ, -R10 ;  /* 0x000000ffff007224 */ /* 0x000fc800078e0a0a */
[----:B------:R1:W2:Y:S02]  /*0170*/  F2I.FTZ.U32.TRUNC.NTZ R3, R2 ;  /* 0x0000000200037305 */ /* 0x0002a4000021f000 */
[----:B-1----:R-:W-:Y:S02]  /*0180*/  IMAD.MOV.U32 R2, RZ, RZ, RZ ;  /* 0x000000ffff027224 */ /* 0x002fe400078e00ff */
[----:B--2---:R-:W-:-:S04]  /*0190*/  IMAD.MOV R6, RZ, RZ, -R3 ;  /* 0x000000ffff067224 */ /* 0x004fc800078e0a03 */
[----:B------:R-:W-:Y:S02]  /*01a0*/  IMAD R9, R6, R7, RZ ;  /* 0x0000000706097224 */ /* 0x000fe400078e02ff */
[----:B------:R-:W-:Y:S02]  /*01b0*/  IMAD.MOV.U32 R6, RZ, RZ, R8 ;  /* 0x000000ffff067224 */ /* 0x000fe400078e0008 */
[----:B------:R-:W-:-:S06]  /*01c0*/  IMAD.HI.U32 R3, R3, R9, R2 ;  /* 0x0000000903037227 */ /* 0x000fcc00078e0002 */
[----:B------:R-:W-:-:S04]  /*01d0*/  IMAD.HI.U32 R3, R3, R6, RZ ;  /* 0x0000000603037227 */ /* 0x000fc800078e00ff */
[----:B------:R-:W-:-:S05]  /*01e0*/  IMAD R0, R3, R0, R6 ;  /* 0x0000000003007224 */ /* 0x000fca00078e0206 */
[----:B------:R-:W-:-:S13]  /*01f0*/  ISETP.GT.U32.AND P1, PT, R7, R0, PT ;  /* 0x000000000700720c */ /* 0x000fda0003f24070 */
[----:B------:R-:W-:Y:S02]  /*0200*/  @!P1 IMAD.IADD R0, R0, 0x1, -R7 ;  /* 0x0000000100009824 */ /* 0x000fe400078e0a07 */
[----:B------:R-:W-:Y:S01]  /*0210*/  @!P1 VIADD R3, R3, 0x1 ;  /* 0x0000000103039836 */ /* 0x000fe20000000000 */
[----:B------:R-:W-:Y:S02]  /*0220*/  ISETP.NE.AND P1, PT, R4, RZ, PT ;  /* 0x000000ff0400720c */ /* 0x000fe40003f25270 */
[----:B------:R-:W-:Y:S02]  /*0230*/  ISETP.GE.U32.AND P0, PT, R0, R7, PT ;  /* 0x000000070000720c */ /* 0x000fe40003f06070 */
[----:B------:R-:W-:-:S04]  /*0240*/  LOP3.LUT R0, R5, R4, RZ, 0x3c, !PT ;  /* 0x0000000405007212 */ /* 0x000fc800078e3cff */
[----:B------:R-:W-:Y:S01]  /*0250*/  ISETP.GE.AND P2, PT, R0, RZ, PT ;  /* 0x000000ff0000720c */ /* 0x000fe20003f46270 */
[----:B------:R-:W-:-:S06]  /*0260*/  VIADD R0, R28, 0x1f ;  /* 0x0000001f1c007836 */ /* 0x000fcc0000000000 */
[----:B------:R-:W-:-:S04]  /*0270*/  @P0 VIADD R3, R3, 0x1 ;  /* 0x0000000103030836 */ /* 0x000fc80000000000 */
[----:B------:R-:W-:Y:S01]  /*0280*/  IMAD.MOV.U32 R2, RZ, RZ, R3 ;  /* 0x000000ffff027224 */ /* 0x000fe200078e0003 */
[----:B------:R-:W-:-:S03]  /*0290*/  SHF.R.S32.HI R3, RZ, 0x1f, R0 ;  /* 0x0000001fff037819 */ /* 0x000fc60000011400 */
[----:B------:R-:W-:Y:S01]  /*02a0*/  @!P2 IMAD.MOV R2, RZ, RZ, -R2 ;  /* 0x000000ffff02a224 */ /* 0x000fe200078e0a02 */
[----:B------:R-:W-:Y:S02]  /*02b0*/  @!P1 LOP3.LUT R2, RZ, R4, RZ, 0x33, !PT ;  /* 0x00000004ff029212 */ /* 0x000fe400078e33ff */
[----:B------:R-:W-:-:S03]  /*02c0*/  LEA.HI R3, R3, R0, RZ, 0x5 ;  /* 0x0000000003037211 */ /* 0x000fc600078f28ff */
[----:B------:R-:W-:Y:S02]  /*02d0*/  IMAD.SHL.U32 R19, R2, 0x8, RZ ;  /* 0x0000000802137824 */ /* 0x000fe400078e00ff */
[----:B------:R-:W-:-:S03]  /*02e0*/  IMAD.MOV R2, RZ, RZ, -R2 ;  /* 0x000000ffff027224 */ /* 0x000fc600078e0a02 */
[----:B------:R-:W-:Y:S01]  /*02f0*/  LEA.HI.SX32 R3, R3, -R19, 0x1b ;  /* 0x8000001303037211 */ /* 0x000fe200078fdaff */
[----:B------:R-:W-:-:S03]  /*0300*/  IMAD R4, R4, R2, R5 ;  /* 0x0000000204047224 */ /* 0x000fc600078e0205 */
[----:B------:R-:W-:Y:S02]  /*0310*/  VIMNMX R11, PT, PT, R3, 0x8, PT ;  /* 0x00000008030b7848 */ /* 0x000fe40003fe0100 */
[----:B------:R-:W-:Y:S02]  /*0320*/  IABS R9, R4 ;  /* 0x0000000400097213 */ /* 0x000fe40000000000 */
[----:B------:R-:W-:-:S04]  /*0330*/  IABS R7, R11 ;  /* 0x0000000b00077213 */ /* 0x000fc80000000000 */
[----:B------:R-:W1:Y:S08]  /*0340*/  I2F.RP R0, R7 ;  /* 0x0000000700007306 */ /* 0x000e700000209400 */
[----:B-1----:R-:W1:Y:S02]  /*0350*/  MUFU.RCP R0, R0 ;  /* 0x0000000000007308 */ /* 0x002e640000001000 */
[----:B-1----:R-:W-:-:S06]  /*0360*/  VIADD R3, R0, 0xffffffe ;  /* 0x0ffffffe00037836 */ /* 0x002fcc0000000000 */
[----:B------:R-:W1:Y:S02]  /*0370*/  F2I.FTZ.U32.TRUNC.NTZ R3, R3 ;  /* 0x0000000300037305 */ /* 0x000e64000021f000 */
[----:B-1----:R-:W-:-:S04]  /*0380*/  IMAD.MOV R6, RZ, RZ, -R3 ;  /* 0x000000ffff067224 */ /* 0x002fc800078e0a03 */
[----:B------:R-:W-:Y:S01]  /*0390*/  IMAD.MOV.U32 R2, RZ, RZ, R6 ;  /* 0x000000ffff027224 */ /* 0x000fe200078e0006 */
[----:B------:R-:W-:-:S03]  /*03a0*/  IABS R6, R11 ;  /* 0x0000000b00067213 */ /* 0x000fc60000000000 */
[----:B------:R-:W-:Y:S02]  /*03b0*/  IMAD R5, R2, R7, RZ ;  /* 0x0000000702057224 */ /* 0x000fe400078e02ff */
[----:B------:R-:W-:Y:S02]  /*03c0*/  IMAD.MOV.U32 R2, RZ, RZ, RZ ;  /* 0x000000ffff027224 */ /* 0x000fe400078e00ff */
[----:B------:R-:W-:Y:S02]  /*03d0*/  IMAD.MOV R0, RZ, RZ, -R6 ;  /* 0x000000ffff007224 */ /* 0x000fe400078e0a06 */
[----:B------:R-:W-:Y:S01]  /*03e0*/  IMAD.HI.U32 R2, R3, R5, R2 ;  /* 0x0000000503027227 */ /* 0x000fe200078e0002 */
[----:B------:R-:W-:-:S04]  /*03f0*/  LOP3.LUT R3, R4, R11, RZ, 0x3c, !PT ;  /* 0x0000000b04037212 */ /* 0x000fc800078e3cff */
[----:B------:R-:W-:Y:S01]  /*0400*/  ISETP.GE.AND P2, PT, R3, RZ, PT ;  /* 0x000000ff0300720c */ /* 0x000fe20003f46270 */
[----:B------:R-:W-:-:S04]  /*0410*/  IMAD.HI.U32 R2, R2, R9, RZ ;  /* 0x0000000902027227 */ /* 0x000fc800078e00ff */
[----:B------:R-:W-:-:S05]  /*0420*/  IMAD R0, R2, R0, R9 ;  /* 0x0000000002007224 */ /* 0x000fca00078e0209 */
[----:B------:R-:W-:-:S13]  /*0430*/  ISETP.GT.U32.AND P1, PT, R7, R0, PT ;  /* 0x000000000700720c */ /* 0x000fda0003f24070 */
[----:B------:R-:W-:Y:S02]  /*0440*/  @!P1 IMAD.IADD R0, R0, 0x1, -R7 ;  /* 0x0000000100009824 */ /* 0x000fe400078e0a07 */
[----:B------:R-:W-:Y:S01]  /*0450*/  @!P1 VIADD R2, R2, 0x1 ;  /* 0x0000000102029836 */ /* 0x000fe20000000000 */
[----:B------:R-:W-:Y:S02]  /*0460*/  ISETP.NE.AND P1, PT, R11, RZ, PT ;  /* 0x000000ff0b00720c */ /* 0x000fe40003f25270 */
[----:B------:R-:W-:Y:S02]  /*0470*/  ISETP.GE.U32.AND P0, PT, R0, R7, PT ;  /* 0x000000070000720c */ /* 0x000fe40003f06070 */
[----:B------:R-:W1:Y:S11]  /*0480*/  S2R R0, SR_TID.X ;  /* 0x0000000000007919 */ /* 0x000e760000002100 */
[----:B------:R-:W-:-:S04]  /*0490*/  @P0 VIADD R2, R2, 0x1 ;  /* 0x0000000102020836 */ /* 0x000fc80000000000 */
[----:B------:R-:W-:-:S04]  /*04a0*/  IMAD.MOV.U32 R3, RZ, RZ, R2 ;  /* 0x000000ffff037224 */ /* 0x000fc800078e0002 */
[----:B------:R-:W-:Y:S01]  /*04b0*/  @!P2 IMAD.MOV R3, RZ, RZ, -R3 ;  /* 0x000000ffff03a224 */ /* 0x000fe200078e0a03 */
[----:B------:R-:W-:-:S05]  /*04c0*/  @!P1 LOP3.LUT R3, RZ, R11, RZ, 0x33, !PT ;  /* 0x0000000bff039212 */ /* 0x000fca00078e33ff */
[----:B------:R-:W-:Y:S02]  /*04d0*/  IMAD.MOV R2, RZ, RZ, -R3 ;  /* 0x000000ffff027224 */ /* 0x000fe400078e0a03 */
[----:B------:R-:W-:Y:S02]  /*04e0*/  IMAD.SHL.U32 R18, R3, 0x20, RZ ;  /* 0x0000002003127824 */ /* 0x000fe400078e00ff */
[----:B------:R-:W-:Y:S01]  /*04f0*/  IMAD R2, R11, R2, R4 ;  /* 0x000000020b027224 */ /* 0x000fe200078e0204 */
[----:B-1----:R-:W-:-:S03]  /*0500*/  SHF.R.U32.HI R95, RZ, 0x5, R0 ;  /* 0x00000005ff5f7819 */ /* 0x002fc60000011600 */
[----:B------:R-:W-:Y:S01]  /*0510*/  IMAD.IADD R19, R19, 0x1, R2 ;  /* 0x0000000113137824 */ /* 0x000fe200078e0202 */
[C---:B------:R-:W-:Y:S02]  /*0520*/  LOP3.LUT R2, R0.reuse, 0x1f, RZ, 0xc0, !PT ;  /* 0x0000001f00027812 */ /* 0x040fe400078ec0ff */
[----:B------:R-:W-:Y:S02]  /*0530*/  SGXT.U32 R95, R95, 0x1 ;  /* 0x000000015f5f781a */ /* 0x000fe40000000000 */
[----:B------:R-:W-:Y:S01]  /*0540*/  LOP3.LUT R22, R0, 0x20, RZ, 0xc0, !PT ;  /* 0x0000002000167812 */ /* 0x000fe200078ec0ff */
[----:B------:R-:W-:Y:S01]  /*0550*/  IMAD R19, R19, 0x20, R2 ;  /* 0x0000002013137824 */ /* 0x000fe200078e0202 */
[C---:B------:R-:W-:Y:S02]  /*0560*/  LOP3.LUT R3, R18.reuse, R95, RZ, 0xfc, !PT ;  /* 0x0000005f12037212 */ /* 0x040fe400078efcff */
[C-C-:B------:R-:W-:Y:S02]  /*0570*/  LOP3.LUT R4, R18.reuse, 0x2, R95.reuse, 0xfe, !PT ;  /* 0x0000000212047812 */ /* 0x140fe400078efe5f */
[----:B------:R-:W-:-:S02]  /*0580*/  LOP3.LUT R5, R18, 0x4, R95, 0xfe, !PT ;  /* 0x0000000412057812 */ /* 0x000fc400078efe5f */
[C-C-:B------:R-:W-:Y:S02]  /*0590*/  LOP3.LUT R6, R18.reuse, 0x6, R95.reuse, 0xfe, !PT ;  /* 0x0000000612067812 */ /* 0x140fe400078efe5f */
[C-C-:B------:R-:W-:Y:S02]  /*05a0*/  LOP3.LUT R7, R18.reuse, 0x8, R95.reuse, 0xfe, !PT ;  /* 0x0000000812077812 */ /* 0x140fe400078efe5f */
[C-C-:B------:R-:W-:Y:S02]  /*05b0*/  LOP3.LUT R8, R18.reuse, 0xa, R95.reuse, 0xfe, !PT ;  /* 0x0000000a12087812 */ /* 0x140fe400078efe5f */
[C-C-:B------:R-:W-:Y:S02]  /*05c0*/  LOP3.LUT R9, R18.reuse, 0xc, R95.reuse, 0xfe, !PT ;  /* 0x0000000c12097812 */ /* 0x140fe400078efe5f */
        /* <DEDUP_REMOVED lines=8> */
[C---:B------:R-:W-:Y:S02]  /*0650*/  LOP3.LUT R125, R95.reuse, 0x2, RZ, 0xfc, !PT ;  /* 0x000000025f7d7812 */ /* 0x040fe400078efcff */
[C---:B------:R-:W-:Y:S02]  /*0660*/  LOP3.LUT R123, R95.reuse, 0x4, RZ, 0xfc, !PT ;  /* 0x000000045f7b7812 */ /* 0x040fe400078efcff */
[C---:B------:R-:W-:Y:S02]  /*0670*/  LOP3.LUT R121, R95.reuse, 0x6, RZ, 0xfc, !PT ;  /* 0x000000065f797812 */ /* 0x040fe400078efcff */
[C---:B------:R-:W-:Y:S02]  /*0680*/  LOP3.LUT R119, R95.reuse, 0x8, RZ, 0xfc, !PT ;  /* 0x000000085f777812 */ /* 0x040fe400078efcff */
[C---:B------:R-:W-:Y:S02]  /*0690*/  LOP3.LUT R117, R95.reuse, 0xa, RZ, 0xfc, !PT ;  /* 0x0000000a5f757812 */ /* 0x040fe400078efcff */
[----:B------:R-:W-:-:S02]  /*06a0*/  LOP3.LUT R115, R95, 0xc, RZ, 0xfc, !PT ;  /* 0x0000000c5f737812 */ /* 0x000fc400078efcff */
        /* <DEDUP_REMOVED lines=8> */
[----:B------:R-:W-:Y:S02]  /*0730*/  LOP3.LUT R97, R95, 0x1e, RZ, 0xfc, !PT ;  /* 0x0000001e5f617812 */ /* 0x000fe400078efcff */
[----:B------:R-:W-:Y:S01]  /*0740*/  LOP3.LUT R18, R18, 0x1e, R95, 0xfe, !PT ;  /* 0x0000001e12127812 */ /* 0x000fe200078efe5f */
[----:B0---4-:R-:W-:Y:S06]  /*0750*/  BRA.U UP0, `(.L_x_0) ;  /* 0x0000000100287547 */ /* 0x011fec000b800000 */
[----:B------:R-:W-:Y:S01]  /*0760*/  IMAD.SHL.U32 R20, R0, 0x20, RZ ;  /* 0x0000002000147824 */ /* 0x000fe200078e00ff */
[----:B------:R-:W-:Y:S02]  /*0770*/  CS2R R52, SRZ ;  /* 0x0000000000347805 */ /* 0x000fe4000001ff00 */
[----:B------:R-:W-:Y:S02]  /*0780*/  CS2R R54, SRZ ;  /* 0x0000000000367805 */ /* 0x000fe4000001ff00 */
[----:B------:R-:W-:Y:S02]  /*0790*/  CS2R R48, SRZ ;  /* 0x0000000000307805 */ /* 0x000fe4000001ff00 */
[----:B------:R-:W-:Y:S02]  /*07a0*/  CS2R R50, SRZ ;  /* 0x0000000000327805 */ /* 0x000fe4000001ff00 */
[----:B------:R-:W-:Y:S02]  /*07b0*/  CS2R R44, SRZ ;  /* 0x00000000002c7805 */ /* 0x000fe4000001ff00 */
[----:B------:R-:W-:-:S02]  /*07c0*/  CS2R R46, SRZ ;  /* 0x00000000002e7805 */ /* 0x000fc4000001ff00 */
[----:B------:R-:W-:Y:S02]  /*07d0*/  CS2R R40, SRZ ;  /* 0x0000000000287805 */ /* 0x000fe4000001ff00 */
[----:B------:R-:W-:Y:S01]  /*07e0*/  CS2R R42, SRZ ;  /* 0x00000000002a7805 */ /* 0x000fe2000001ff00 */
[----:B------:R-:W-:Y:S06]  /*07f0*/  BRA `(.L_x_1) ;  /* 0x0000002800707947 */ /* 0x000fec0003800000 */
.L_x_0:
[----:B------:R-:W-:Y:S01]  /*0800*/  IABS R46, R29 ;  /* 0x0000001d002e7213 */ /* 0x000fe20000000000 */
[----:B------:R-:W-:Y:S01]  /*0810*/  IMAD.SHL.U32 R30, R0, 0x2, RZ ;  /* 0x00000002001e7824 */ /* 0x000fe200078e00ff */
[----:B------:R-:W-:Y:S01]  /*0820*/  IABS R49, R28 ;  /* 0x0000001c00317213 */ /* 0x000fe20000000000 */
[----:B------:R-:W0:Y:S01]  /*0830*/  LDCU UR10, c[0x0][0x3b0] ;  /* 0x00007600ff0a77ac */ /* 0x000e220008000800 */
[----:B------:R-:W1:Y:S01]  /*0840*/  I2F.RP R24, R46 ;  /* 0x0000002e00187306 */ /* 0x000e620000209400 */
[----:B------:R-:W-:Y:S02]  /*0850*/  IABS R32, R17 ;  /* 0x0000001100207213 */ /* 0x000fe40000000000 */
[----:B------:R-:W-:Y:S02]  /*0860*/  CS2R R52, SRZ ;  /* 0x0000000000347805 */ /* 0x000fe4000001ff00 */
[----:B------:R-:W-:Y:S01]  /*0870*/  IABS R31, R18 ;  /* 0x00000012001f7213 */ /* 0x000fe20000000000 */
[----:B------:R-:W2:Y:S01]  /*0880*/  LDCU.128 UR12, c[0x0][0x380] ;  /* 0x00007000ff0c77ac */ /* 0x000ea20008000c00 */
[----:B------:R-:W-:-:S02]  /*0890*/  IABS R36, R12 ;  /* 0x0000000c00247213 */ /* 0x000fc40000000000 */
[----:B------:R-:W-:Y:S02]  /*08a0*/  CS2R R54, SRZ ;  /* 0x0000000000367805 */ /* 0x000fe4000001ff00 */
[----:B------:R-:W-:Y:S01]  /*08b0*/  IABS R41, R8 ;  /* 0x0000000800297213 */ /* 0x000fe20000000000 */
[----:B------:R-:W3:Y:S01]  /*08c0*/  I2F.RP R25, R49 ;  /* 0x0000003100197306 */ /* 0x000ee20000209400 */
[----:B------:R-:W-:Y:S01]  /*08d0*/  IABS R45, R3 ;  /* 0x00000003002d7213 */ /* 0x000fe20000000000 */
[----:B------:R-:W4:Y:S01]  /*08e0*/  LDCU UR11, c[0x0][0x3a4] ;  /* 0x00007480ff0b77ac */ /* 0x000f220008000800 */
[----:B------:R-:W-:Y:S02]  /*08f0*/  IABS R39, R9 ;  /* 0x0000000900277213 */ /* 0x000fe40000000000 */
[----:B------:R-:W-:Y:S01]  /*0900*/  IABS R48, R4 ;  /* 0x0000000400307213 */ /* 0x000fe20000000000 */
[----:B------:R-:W-:Y:S01]  /*0910*/  USHF.R.S32.HI UR6, URZ, 0x1f, UR4 ;  /* 0x0000001fff067899 */ /* 0x000fe20008011404 */
[----:B------:R-:W-:Y:S01]  /*0920*/  IABS R50, R19 ;  /* 0x0000001300327213 */ /* 0x000fe20000000000 */
[----:B-1----:R-:W1:Y:S01]  /*0930*/  MUFU.RCP R24, R24 ;  /* 0x0000001800187308 */ /* 0x002e620000001000 */
[----:B------:R-:W-:Y:S01]  /*0940*/  LOP3.LUT R86, R0, 0x3f, RZ, 0xc0, !PT ;  /* 0x0000003f00567812 */ /* 0x000fe200078ec0ff */
[----:B------:R-:W-:-:S03]  /*0950*/  ULEA.HI UR6, UR6, UR4, URZ, 0x5 ;  /* 0x0000000406067291 */ /* 0x000fc6000f8f28ff */
[C---:B------:R-:W-:Y:S01]  /*0960*/  LOP3.LUT R82, R86.reuse, 0x8, RZ, 0x3c, !PT ;  /* 0x0000000856527812 */ /* 0x040fe200078e3cff */
[----:B------:R-:W-:Y:S01]  /*0970*/  USHF.R.S32.HI UR6, URZ, 0x5, UR6 ;  /* 0x00000005ff067899 */ /* 0x000fe20008011406 */
[C---:B------:R-:W-:Y:S01]  /*0980*/  LOP3.LUT R84, R86.reuse, 0x10, RZ, 0x3c, !PT ;  /* 0x0000001056547812 */ /* 0x040fe200078e3cff */
[----:B---3--:R-:W3:Y:S01]  /*0990*/  MUFU.RCP R25, R25 ;  /* 0x0000001900197308 */ /* 0x008ee20000001000 */
[----:B------:R-:W-:Y:S01]  /*09a0*/  LOP3.LUT R86, R86, 0x18, RZ, 0x3c, !PT ;  /* 0x0000001856567812 */ /* 0x000fe200078e3cff */
[----:B-1----:R-:W-:Y:S01]  /*09b0*/  VIADD R20, R24, 0xffffffe ;  /* 0x0ffffffe18147836 */ /* 0x002fe20000000000 */
[----:B------:R-:W-:-:S05]  /*09c0*/  SHF.R.S32.HI R24, RZ, 0x2, R0 ;  /* 0x00000002ff187819 */ /* 0x000fca0000011400 */
[----:B------:R1:W5:Y:S01]  /*09d0*/  F2I.FTZ.U32.TRUNC.NTZ R21, R20 ;  /* 0x0000001400157305 */ /* 0x000362000021f000 */
[----:B------:R-:W-:Y:S01]  /*09e0*/  SGXT R24, R24, 0x1 ;  /* 0x000000011818781a */ /* 0x000fe20000000200 */
[----:B---3--:R-:W-:Y:S02]  /*09f0*/  VIADD R23, R25, 0xffffffe ;  /* 0x0ffffffe19177836 */ /* 0x008fe40000000000 */
[----:B-1----:R-:W-:-:S04]  /*0a00*/  IMAD.MOV.U32 R20, RZ, RZ, RZ ;  /* 0x000000ffff147224 */ /* 0x002fc800078e00ff */
[----:B------:R-:W1:Y:S01]  /*0a10*/  F2I.FTZ.U32.TRUNC.NTZ R23, R23 ;  /* 0x0000001700177305 */ /* 0x000e62000021f000 */
[----:B-----5:R-:W-:-:S04]  /*0a20*/  IMAD.MOV R27, RZ, RZ, -R21 ;  /* 0x000000ffff1b7224 */ /* 0x020fc800078e0a15 */
[----:B------:R-:W-:-:S04]  /*0a30*/  IMAD R27, R27, R46, RZ ;  /* 0x0000002e1b1b7224 */ /* 0x000fc800078e02ff */
[----:B------:R-:W-:Y:S01]  /*0a40*/  IMAD.HI.U32 R21, R21, R27, R20 ;  /* 0x0000001b15157227 */ /* 0x000fe200078e0014 */
[----:B------:R-:W-:-:S03]  /*0a50*/  LOP3.LUT R27, R24, 0x90, RZ, 0xc0, !PT ;  /* 0x00000090181b7812 */ /* 0x000fc600078ec0ff */
[----:B------:R-:W-:Y:S01]  /*0a60*/  IMAD.SHL.U32 R20, R0, 0x20, RZ ;  /* 0x0000002000147824 */ /* 0x000fe200078e00ff */
[----:B------:R-:W-:Y:S01]  /*0a70*/  LOP3.LUT R43, R27, 0x10, R30, 0x78, !PT ;  /* 0x000000101b2b7812 */ /* 0x000fe200078e781e */
[----:B-1----:R-:W-:Y:S02]  /*0a80*/  IMAD.MOV R34, RZ, RZ, -R23 ;  /* 0x000000ffff227224 */ /* 0x002fe400078e0a17 */
[----:B------:R-:W-:Y:S01]  /*0a90*/  IMAD.HI.U32 R25, R21, R32, RZ ;  /* 0x0000002015197227 */ /* 0x000fe200078e00ff */
[----:B------:R-:W-:-:S03]  /*0aa0*/  LOP3.LUT R26, R20, 0x260, RZ, 0xc0, !PT ;  /* 0x00000260141a7812 */ /* 0x000fc600078ec0ff */
[----:B------:R-:W-:Y:S01]  /*0ab0*/  IMAD R33, R34, R49, RZ ;  /* 0x0000003122217224 */ /* 0x000fe200078e02ff */
[----:B------:R-:W-:Y:S01]  /*0ac0*/  IABS R34, R13 ;  /* 0x0000000d00227213 */ /* 0x000fe20000000000 */
[----:B------:R-:W-:Y:S02]  /*0ad0*/  VIADD R27, R26, UR5 ;  /* 0x000000051a1b7c36 */ /* 0x000fe40008000000 */
[----:B------:R-:W-:Y:S02]  /*0ae0*/  IMAD.MOV R25, RZ, RZ, -R25 ;  /* 0x000000ffff197224 */ /* 0x000fe400078e0a19 */
[----:B------:R-:W-:Y:S02]  /*0af0*/  IMAD R44, R22, 0x8, R27 ;  /* 0x00000008162c7824 */ /* 0x000fe400078e021b */
[----:B------:R-:W-:Y:S02]  /*0b00*/  IMAD.MOV.U32 R22, RZ, RZ, RZ ;  /* 0x000000ffff167224 */ /* 0x000fe400078e00ff */
[----:B------:R-:W-:-:S04]  /*0b10*/  IMAD.HI.U32 R24, R21, R31, RZ ;  /* 0x0000001f15187227 */ /* 0x000fc800078e00ff */
[----:B------:R-:W-:Y:S01]  /*0b20*/  IMAD.HI.U32 R38, R23, R33, R22 ;  /* 0x0000002117267227 */ /* 0x000fe200078e0016 */
[----:B------:R-:W-:-:S03]  /*0b30*/  IABS R33, R14 ;  /* 0x0000000e00217213 */ /* 0x000fc60000000000 */
[C---:B------:R-:W-:Y:S01]  /*0b40*/  IMAD R23, R46.reuse, R25, R32 ;  /* 0x000000192e177224 */ /* 0x040fe200078e0220 */
[----:B------:R-:W-:Y:S01]  /*0b50*/  IABS R32, R15 ;  /* 0x0000000f00207213 */ /* 0x000fe20000000000 */
[----:B------:R-:W-:Y:S02]  /*0b60*/  IMAD.MOV R24, RZ, RZ, -R24 ;  /* 0x000000ffff187224 */ /* 0x000fe400078e0a18 */
[----:B------:R-:W-:Y:S01]  /*0b70*/  IMAD.HI.U32 R30, R21, R36, RZ ;  /* 0x00000024151e7227 */ /* 0x000fe200078e00ff */
[----:B------:R-:W-:-:S03]  /*0b80*/  ISETP.GT.U32.AND P1, PT, R46, R23, PT ;  /* 0x000000172e00720c */ /* 0x000fc60003f24070 */
[----:B------:R-:W-:Y:S01]  /*0b90*/  IMAD R22, R46, R24, R31 ;  /* 0x000000182e167224 */ /* 0x000fe200078e021f */
[----:B------:R-:W-:Y:S01]  /*0ba0*/  IABS R31, R16 ;  /* 0x00000010001f7213 */ /* 0x000fe20000000000 */
[----:B------:R-:W-:-:S03]  /*0bb0*/  IMAD.HI.U32 R25, R21, R32, RZ ;  /* 0x0000002015197227 */ /* 0x000fc600078e00ff */
[----:B------:R-:W-:Y:S01]  /*0bc0*/  ISETP.GT.U32.AND P0, PT, R46, R22, PT ;  /* 0x000000162e00720c */ /* 0x000fe20003f04070 */
[----:B------:R-:W-:-:S04]  /*0bd0*/  IMAD.HI.U32 R27, R21, R34, RZ ;  /* 0x00000022151b7227 */ /* 0x000fc800078e00ff */
[----:B------:R-:W-:Y:S02]  /*0be0*/  IMAD.MOV R25, RZ, RZ, -R25 ;  /* 0x000000ffff197224 */ /* 0x000fe400078e0a19 */
[----:B------:R-:W-:Y:S02]  /*0bf0*/  IMAD.MOV R37, RZ, RZ, -R30 ;  /* 0x000000ffff257224 */ /* 0x000fe400078e0a1e */
[----:B------:R-:W-:-:S04]  /*0c00*/  IMAD.HI.U32 R24, R21, R31, RZ ;  /* 0x0000001f15187227 */ /* 0x000fc800078e00ff */
[----:B------:R-:W-:Y:S02]  /*0c10*/  IMAD.MOV R35, RZ, RZ, -R27 ;  /* 0x000000ffff237224 */ /* 0x000fe400078e0a1b */
[----:B------:R-:W-:Y:S02]  /*0c20*/  IMAD R27, R46, R25, R32 ;  /* 0x000000192e1b7224 */ /* 0x000fe400078e0220 */
[----:B------:R-:W-:-:S04]  /*0c30*/  IMAD.HI.U32 R26, R21, R33, RZ ;  /* 0x00000021151a7227 */ /* 0x000fc800078e00ff */
[C---:B------:R-:W-:Y:S01]  /*0c40*/  IMAD R32, R46.reuse, R37, R36 ;  /* 0x000000252e207224 */ /* 0x040fe200078e0224 */
[----:B------:R-:W-:Y:S01]  /*0c50*/  IABS R36, R11 ;  /* 0x0000000b00247213 */ /* 0x000fe20000000000 */
[----:B------:R-:W-:Y:S01]  /*0c60*/  IMAD.MOV R24, RZ, RZ, -R24 ;  /* 0x000000ffff187224 */ /* 0x000fe200078e0a18 */
[----:B------:R-:W-:Y:S01]  /*0c70*/  IABS R37, R10 ;  /* 0x0000000a00257213 */ /* 0x000fe20000000000 */
[----:B------:R-:W-:Y:S02]  /*0c80*/  IMAD.MOV R26, RZ, RZ, -R26 ;  /* 0x000000ffff1a7224 */ /* 0x000fe400078e0a1a */
[C---:B------:R-:W-:Y:S02]  /*0c90*/  IMAD R24, R46.reuse, R24, R31 ;  /* 0x000000182e187224 */ /* 0x040fe400078e021f */
[C---:B------:R-:W-:Y:S02]  /*0ca0*/  IMAD R31, R46.reuse, R35, R34 ;  /* 0x000000232e1f7224 */ /* 0x040fe400078e0222 */
[----:B------:R-:W-:Y:S01]  /*0cb0*/  IMAD.HI.U32 R25, R21, R36, RZ ;  /* 0x0000002415197227 */ /* 0x000fe200078e00ff */
[----:B------:R-:W-:-:S03]  /*0cc0*/  ISETP.GT.U32.AND P2, PT, R46, R24, PT ;  /* 0x000000182e00720c */ /* 0x000fc60003f44070 */
[----:B------:R-:W-:-:S04]  /*0cd0*/  IMAD.HI.U32 R34, R21, R41, RZ ;  /* 0x0000002915227227 */ /* 0x000fc800078e00ff */
[----:B------:R-:W-:Y:S02]  /*0ce0*/  IMAD R30, R46, R26, R33 ;  /* 0x0000001a2e1e7224 */ /* 0x000fe400078e0221 */
[----:B------:R-:W-:-:S04]  /*0cf0*/  IMAD.HI.U32 R35, R21, R45, RZ ;  /* 0x0000002d15237227 */ /* 0x000fc800078e00ff */
[----:B------:R-:W-:-:S04]  /*0d00*/  IMAD.HI.U32 R33, R21, R39, RZ ;  /* 0x0000002715217227 */ /* 0x000fc800078e00ff */
[----:B------:R-:W-:Y:S02]  /*0d10*/  IMAD.MOV R25, RZ, RZ, -R25 ;  /* 0x000000ffff197224 */ /* 0x000fe400078e0a19 */
[----:B------:R-:W-:Y:S02]  /*0d20*/  IMAD.MOV R42, RZ, RZ, -R34 ;  /* 0x000000ffff2a7224 */ /* 0x000fe400078e0a22 */
[----:B------:R-:W-:Y:S02]  /*0d30*/  IMAD.MOV R47, RZ, RZ, -R35 ;  /* 0x000000ffff2f7224 */ /* 0x000fe400078e0a23 */
[----:B------:R-:W-:Y:S02]  /*0d40*/  IMAD.MOV R40, RZ, RZ, -R33 ;  /* 0x000000ffff287224 */ /* 0x000fe400078e0a21 */
[C---:B------:R-:W-:Y:S02]  /*0d50*/  IMAD R33, R46.reuse, R25, R36 ;  /* 0x000000192e217224 */ /* 0x040fe400078e0224 */
[C---:B------:R-:W-:Y:S01]  /*0d60*/  IMAD R36, R46.reuse, R42, R41 ;  /* 0x0000002a2e247224 */ /* 0x040fe200078e0229 */
[----:B------:R-:W-:Y:S01]  /*0d70*/  IABS R42, R6 ;  /* 0x00000006002a7213 */ /* 0x000fe20000000000 */
[----:B------:R-:W-:Y:S01]  /*0d80*/  IMAD R41, R46, R47, R45 ;  /* 0x0000002f2e297224 */ /* 0x000fe200078e022d */
[----:B------:R-:W-:Y:S01]  /*0d90*/  IABS R47, R5 ;  /* 0x00000005002f7213 */ /* 0x000fe20000000000 */
[--C-:B------:R-:W-:Y:S01]  /*0da0*/  @!P0 IMAD.IADD R22, R22, 0x1, -R46.reuse ;  /* 0x0000000116168824 */ /* 0x100fe200078e0a2e */
[C---:B------:R-:W-:Y:S01]  /*0db0*/  ISETP.GT.U32.AND P0, PT, R46.reuse, R30, PT ;  /* 0x0000001e2e00720c */ /* 0x040fe20003f04070 */
[C---:B------:R-:W-:Y:S01]  /*0dc0*/  IMAD R35, R46.reuse, R40, R39 ;  /* 0x000000282e237224 */ /* 0x040fe200078e0227 */
[C---:B------:R-:W-:Y:S01]  /*0dd0*/  ISETP.GT.U32.AND P3, PT, R46.reuse, R41, PT ;  /* 0x000000292e00720c */ /* 0x040fe20003f64070 */
[----:B------:R-:W-:Y:S01]  /*0de0*/  @!P1 IMAD.IADD R23, R23, 0x1, -R46 ;  /* 0x0000000117179824 */ /* 0x000fe200078e0a2e */
[----:B------:R-:W-:Y:S01]  /*0df0*/  ISETP.GT.U32.AND P5, PT, R46, R22, PT ;  /* 0x000000162e00720c */ /* 0x000fe20003fa4070 */
[----:B------:R-:W-:Y:S01]  /*0e00*/  IMAD.HI.U32 R26, R21, R37, RZ ;  /* 0x00000025151a7227 */ /* 0x000fe200078e00ff */
[----:B------:R-:W-:-:S02]  /*0e10*/  IABS R39, R7 ;  /* 0x0000000700277213 */ /* 0x000fc40000000000 */
[----:B------:R-:W-:Y:S01]  /*0e20*/  ISETP.GT.U32.AND P1, PT, R46, R31, PT ;  /* 0x0000001f2e00720c */ /* 0x000fe20003f24070 */
[----:B------:R-:W-:Y:S01]  /*0e30*/  @!P2 IMAD.IADD R24, R24, 0x1, -R46 ;  /* 0x000000011818a824 */ /* 0x000fe200078e0a2e */
[----:B------:R-:W-:Y:S01]  /*0e40*/  ISETP.GT.U32.AND P2, PT, R46, R27, PT ;  /* 0x0000001b2e00720c */ /* 0x000fe20003f44070 */
[----:B------:R-:W-:-:S03]  /*0e50*/  IMAD.HI.U32 R25, R21, R39, RZ ;  /* 0x0000002715197227 */ /* 0x000fc600078e00ff */
[C---:B------:R-:W-:Y:S01]  /*0e60*/  ISETP.GT.U32.AND P4, PT, R46.reuse, R24, PT ;  /* 0x000000182e00720c */ /* 0x040fe20003f84070 */
[--C-:B------:R-:W-:Y:S01]  /*0e70*/  @!P3 IMAD.IADD R41, R41, 0x1, -R46.reuse ;  /* 0x000000012929b824 */ /* 0x100fe200078e0a2e */
[----:B------:R-:W-:Y:S01]  /*0e80*/  ISETP.GT.U32.AND P3, PT, R46, R23, PT ;  /* 0x000000172e00720c */ /* 0x000fe20003f64070 */
[----:B------:R-:W-:Y:S01]  /*0e90*/  @!P5 IMAD.IADD R22, R22, 0x1, -R46 ;  /* 0x000000011616d824 */ /* 0x000fe200078e0a2e */
[C---:B------:R-:W-:Y:S01]  /*0ea0*/  ISETP.GT.U32.AND P5, PT, R46.reuse, R33, PT ;  /* 0x000000212e00720c */ /* 0x040fe20003fa4070 */
[----:B------:R-:W-:Y:S01]  /*0eb0*/  IMAD.MOV R40, RZ, RZ, -R25 ;  /* 0x000000ffff287224 */ /* 0x000fe200078e0a19 */
[----:B------:R-:W-:Y:S01]  /*0ec0*/  ISETP.GT.U32.AND P6, PT, R46, R41, PT ;  /* 0x000000292e00720c */ /* 0x000fe20003fc4070 */
[----:B------:R-:W-:Y:S02]  /*0ed0*/  IMAD.MOV R26, RZ, RZ, -R26 ;  /* 0x000000ffff1a7224 */ /* 0x000fe400078e0a1a */
[----:B------:R-:W-:-:S04]  /*0ee0*/  IMAD.HI.U32 R25, R21, R48, RZ ;  /* 0x0000003015197227 */ /* 0x000fc800078e00ff */
[----:B------:R-:W-:Y:S02]  /*0ef0*/  IMAD R34, R46, R26, R37 ;  /* 0x0000001a2e227224 */ /* 0x000fe400078e0225 */
[----:B------:R-:W-:Y:S02]  /*0f00*/  IMAD.MOV R25, RZ, RZ, -R25 ;  /* 0x000000ffff197224 */ /* 0x000fe400078e0a19 */
[----:B------:R-:W-:-:S04]  /*0f10*/  IMAD.HI.U32 R26, R21, R42, RZ ;  /* 0x0000002a151a7227 */ /* 0x000fc800078e00ff */
[----:B------:R-:W-:-:S04]  /*0f20*/  IMAD.HI.U32 R37, R21, R47, RZ ;  /* 0x0000002f15257227 */ /* 0x000fc800078e00ff */
[C---:B------:R-:W-:Y:S02]  /*0f30*/  IMAD R21, R46.reuse, R40, R39 ;  /* 0x000000282e157224 */ /* 0x040fe400078e0227 */
[----:B------:R-:W-:Y:S01]  /*0f40*/  IMAD R40, R46, R25, R48 ;  /* 0x000000192e287224 */ /* 0x000fe200078e0230 */
[----:B------:R-:W-:Y:S01]  /*0f50*/  LOP3.LUT R25, R0, 0x3, RZ, 0xc0, !PT ;  /* 0x0000000300197812 */ /* 0x000fe200078ec0ff */
[----:B------:R-:W-:Y:S01]  /*0f60*/  @!P3 IMAD.IADD R23, R23, 0x1, -R46 ;  /* 0x000000011717b824 */ /* 0x000fe200078e0a2e */
[----:B------:R-:W-:Y:S01]  /*0f70*/  ISETP.GT.U32.AND P3, PT, R46, R34, PT ;  /* 0x000000222e00720c */ /* 0x000fe20003f64070 */
[----:B------:R-:W-:-:S04]  /*0f80*/  IMAD.HI.U32 R38, R38, R50, RZ ;  /* 0x0000003226267227 */ /* 0x000fc800078e00ff */
[--C-:B------:R-:W-:Y:S01]  /*0f90*/  @!P2 IMAD.IADD R27, R27, 0x1, -R46.reuse ;  /* 0x000000011b1ba824 */ /* 0x100fe200078e0a2e */
[C---:B------:R-:W-:Y:S01]  /*0fa0*/  ISETP.GT.U32.AND P2, PT, R46.reuse, R36, PT ;  /* 0x000000242e00720c */ /* 0x040fe20003f44070 */
[----:B------:R-:W-:Y:S01]  /*0fb0*/  @!P5 IMAD.IADD R33, R33, 0x1, -R46 ;  /* 0x000000012121d824 */ /* 0x000fe200078e0a2e */
[----:B------:R-:W-:Y:S01]  /*0fc0*/  ISETP.GT.U32.AND P5, PT, R46, R40, PT ;  /* 0x000000282e00720c */ /* 0x000fe20003fa4070 */
[----:B------:R-:W-:Y:S02]  /*0fd0*/  IMAD.MOV R45, RZ, RZ, -R26 ;  /* 0x000000ffff2d7224 */ /* 0x000fe400078e0a1a */
[----:B------:R-:W-:Y:S01]  /*0fe0*/  @!P0 IMAD.IADD R30, R30, 0x1, -R46 ;  /* 0x000000011e1e8824 */ /* 0x000fe200078e0a2e */
[----:B------:R-:W-:Y:S01]  /*0ff0*/  ISETP.GT.U32.AND P0, PT, R46, R21, PT ;  /* 0x000000152e00720c */ /* 0x000fe20003f04070 */
[----:B------:R-:W-:Y:S02]  /*1000*/  IMAD.MOV R38, RZ, RZ, -R38 ;  /* 0x000000ffff267224 */ /* 0x000fe400078e0a26 */
[----:B------:R-:W-:-:S02]  /*1010*/  IMAD.MOV R26, RZ, RZ, -R37 ;  /* 0x000000ffff1a7224 */ /* 0x000fc400078e0a25 */
[C---:B------:R-:W-:Y:S02]  /*1020*/  IMAD R37, R46.reuse, R45, R42 ;  /* 0x0000002d2e257224 */ /* 0x040fe400078e022a */
[----:B------:R-:W-:Y:S01]  /*1030*/  IMAD R42, R49, R38, R50 ;  /* 0x00000026312a7224 */ /* 0x000fe200078e0232 */
[----:B------:R-:W-:Y:S01]  /*1040*/  CS2R R50, SRZ ;  /* 0x0000000000327805 */ /* 0x000fe2000001ff00 */
[--C-:B------:R-:W-:Y:S01]  /*1050*/  @!P6 IMAD.IADD R41, R41, 0x1, -R46.reuse ;  /* 0x000000012929e824 */ /* 0x100fe200078e0a2e */
[----:B------:R-:W-:Y:S01]  /*1060*/  ISETP.GT.U32.AND P6, PT, R46, R32, PT ;  /* 0x000000202e00720c */ /* 0x000fe20003fc4070 */
        /* <DEDUP_REMOVED lines=9> */
[C---:B------:R-:W-:Y:S01]  /*1100*/  ISETP.GT.U32.AND P5, PT, R46.reuse, R34, PT ;  /* 0x000000222e00720c */ /* 0x040fe20003fa4070 */
[----:B------:R-:W-:Y:S01]  /*1110*/  @!P0 IMAD.IADD R21, R21, 0x1, -R46 ;  /* 0x0000000115158824 */ /* 0x000fe200078e0a2e */
[C---:B------:R-:W-:Y:S01]  /*1120*/  ISETP.GT.U32.AND P0, PT, R46.reuse, R31, PT ;  /* 0x0000001f2e00720c */ /* 0x040fe20003f04070 */
[----:B------:R-:W-:Y:S01]  /*1130*/  IMAD R39, R46, R26, R47 ;  /* 0x0000001a2e277224 */ /* 0x000fe200078e022f */
[----:B------:R-:W-:Y:S01]  /*1140*/  SHF.R.U32.HI R26, RZ, 0x2, R0 ;  /* 0x00000002ff1a7819 */ /* 0x000fe20000011600 */
[----:B------:R-:W-:-:S02]  /*1150*/  @!P6 IMAD.IADD R32, R32, 0x1, -R46 ;  /* 0x000000012020e824 */ /* 0x000fc400078e0a2e */
[--C-:B------:R-:W-:Y:S01]  /*1160*/  @!P4 IMAD.IADD R35, R35, 0x1, -R46.reuse ;  /* 0x000000012323c824 */ /* 0x100fe200078e0a2e */
[----:B------:R-:W-:Y:S01]  /*1170*/  ISETP.GT.U32.AND P6, PT, R46, R39, PT ;  /* 0x000000272e00720c */ /* 0x000fe20003fc4070 */
[--C-:B------:R-:W-:Y:S01]  /*1180*/  @!P3 IMAD.IADD R42, R42, 0x1, -R49.reuse ;  /* 0x000000012a2ab824 */ /* 0x100fe200078e0a31 */
[C---:B------:R-:W-:Y:S01]  /*1190*/  ISETP.GT.U32.AND P4, PT, R46.reuse, R27, PT ;  /* 0x0000001b2e00720c */ /* 0x040fe20003f84070 */
[--C-:B------:R-:W-:Y:S01]  /*11a0*/  @!P1 IMAD.IADD R37, R37, 0x1, -R46.reuse ;  /* 0x0000000125259824 */ /* 0x100fe200078e0a2e */
[----:B------:R-:W-:Y:S01]  /*11b0*/  ISETP.GT.U32.AND P1, PT, R46, R32, PT ;  /* 0x000000202e00720c */ /* 0x000fe20003f24070 */
[--C-:B------:R-:W-:Y:S01]  /*11c0*/  @!P2 IMAD.IADD R30, R30, 0x1, -R46.reuse ;  /* 0x000000011e1ea824 */ /* 0x100fe200078e0a2e */
[----:B------:R-:W-:Y:S01]  /*11d0*/  ISETP.GT.U32.AND P3, PT, R46, R35, PT ;  /* 0x000000232e00720c */ /* 0x000fe20003f64070 */
[--C-:B------:R-:W-:Y:S01]  /*11e0*/  @!P5 IMAD.IADD R34, R34, 0x1, -R46.reuse ;  /* 0x000000012222d824 */ /* 0x100fe200078e0a2e */
[C---:B------:R-:W-:Y:S01]  /*11f0*/  ISETP.GT.U32.AND P2, PT, R46.reuse, R36, PT ;  /* 0x000000242e00720c */ /* 0x040fe20003f44070 */
[--C-:B------:R-:W-:Y:S01]  /*1200*/  @!P0 IMAD.IADD R31, R31, 0x1, -R46.reuse ;  /* 0x000000011f1f8824 */ /* 0x100fe200078e0a2e */
[----:B------:R-:W-:Y:S01]  /*1210*/  ISETP.GT.U32.AND P5, PT, R49, R42, PT ;  /* 0x0000002a3100720c */ /* 0x000fe20003fa4070 */
[----:B------:R-:W-:Y:S01]  /*1220*/  IMAD R25, R25, 0x88, RZ ;  /* 0x0000008819197824 */ /* 0x000fe200078e02ff */
[C---:B------:R-:W-:Y:S01]  /*1230*/  ISETP.GT.U32.AND P0, PT, R46.reuse, R21, PT ;  /* 0x000000152e00720c */ /* 0x040fe20003f04070 */
[--C-:B------:R-:W-:Y:S01]  /*1240*/  @!P6 IMAD.IADD R39, R39, 0x1, -R46.reuse ;  /* 0x000000012727e824 */ /* 0x100fe200078e0a2e */
[----:B------:R-:W-:Y:S01]  /*1250*/  ISETP.GT.U32.AND P6, PT, R46, R33, PT ;  /* 0x000000212e00720c */ /* 0x000fe20003fc4070 */
[--C-:B------:R-:W-:Y:S01]  /*1260*/  @!P4 IMAD.IADD R27, R27, 0x1, -R46.reuse ;  /* 0x000000011b1bc824 */ /* 0x100fe200078e0a2e */
[----:B------:R-:W-:Y:S01]  /*1270*/  SGXT.U32 R26, R26, 0x3 ;  /* 0x000000031a1a781a */ /* 0x000fe20000000000 */
[--C-:B------:R-:W-:Y:S01]  /*1280*/  @!P1 IMAD.IADD R32, R32, 0x1, -R46.reuse ;  /* 0x0000000120209824 */ /* 0x100fe200078e0a2e */
[C---:B------:R-:W-:Y:S01]  /*1290*/  ISETP.GT.U32.AND P4, PT, R46.reuse, R39, PT ;  /* 0x000000272e00720c */ /* 0x040fe20003f84070 */
[--C-:B------:R-:W-:Y:S01]  /*12a0*/  @!P3 IMAD.IADD R35, R35, 0x1, -R46.reuse ;  /* 0x000000012323b824 */ /* 0x100fe200078e0a2e */
[----:B------:R-:W-:Y:S01]  /*12b0*/  ISETP.GT.U32.AND P1, PT, R46, R37, PT ;  /* 0x000000252e00720c */ /* 0x000fe20003f24070 */
[--C-:B------:R-:W-:Y:S01]  /*12c0*/  @!P2 IMAD.IADD R36, R36, 0x1, -R46.reuse ;  /* 0x000000012424a824 */ /* 0x100fe200078e0a2e */
[----:B------:R-:W-:Y:S01]  /*12d0*/  ISETP.GE.AND P3, PT, R18, RZ, PT ;  /* 0x000000ff1200720c */ /* 0x000fe20003f66270 */
[----:B------:R-:W-:Y:S01]  /*12e0*/  @!P5 IMAD.IADD R42, R42, 0x1, -R49 ;  /* 0x000000012a2ad824 */ /* 0x000fe200078e0a31 */
[----:B------:R-:W-:Y:S01]  /*12f0*/  ISETP.GE.AND P2, PT, R17, RZ, PT ;  /* 0x000000ff1100720c */ /* 0x000fe20003f46270 */
[--C-:B------:R-:W-:Y:S01]  /*1300*/  @!P0 IMAD.IADD R21, R21, 0x1, -R46.reuse ;  /* 0x0000000115158824 */ /* 0x100fe200078e0a2e */
[----:B------:R-:W-:Y:S01]  /*1310*/  ISETP.GE.AND P5, PT, R16, RZ, PT ;  /* 0x000000ff1000720c */ /* 0x000fe20003fa6270 */
[--C-:B------:R-:W-:Y:S01]  /*1320*/  @!P6 IMAD.IADD R33, R33, 0x1, -R46.reuse ;  /* 0x000000012121e824 */ /* 0x100fe200078e0a2e */
[----:B------:R-:W-:Y:S01]  /*1330*/  ISETP.GE.AND P0, PT, R15, RZ, PT ;  /* 0x000000ff0f00720c */ /* 0x000fe20003f06270 */
[----:B------:R-:W-:Y:S01]  /*1340*/  IMAD.MOV.U32 R38, RZ, RZ, R21 ;  /* 0x000000ffff267224 */ /* 0x000fe200078e0015 */
[----:B------:R-:W-:Y:S01]  /*1350*/  ISETP.GT.U32.AND P6, PT, R46, R40, PT ;  /* 0x000000282e00720c */ /* 0x000fe20003fc4070 */
[--C-:B------:R-:W-:Y:S01]  /*1360*/  @!P4 IMAD.IADD R39, R39, 0x1, -R46.reuse ;  /* 0x000000012727c824 */ /* 0x100fe200078e0a2e */
[----:B------:R-:W-:Y:S01]  /*1370*/  ISETP.GE.AND P4, PT, R14, RZ, PT ;  /* 0x000000ff0e00720c */ /* 0x000fe20003f86270 */
[----:B------:R-:W-:Y:S01]  /*1380*/  @!P1 IMAD.IADD R37, R37, 0x1, -R46 ;  /* 0x0000000125259824 */ /* 0x000fe200078e0a2e */
[----:B------:R-:W-:Y:S01]  /*1390*/  ISETP.GE.AND P1, PT, R13, RZ, PT ;  /* 0x000000ff0d00720c */ /* 0x000fe20003f26270 */
[----:B------:R-:W-:Y:S01]  /*13a0*/  @!P3 IMAD.MOV R22, RZ, RZ, -R22 ;  /* 0x000000ffff16b224 */ /* 0x000fe200078e0a16 */
[----:B------:R-:W-:Y:S01]  /*13b0*/  ISETP.GE.AND P3, PT, R12, RZ, PT ;  /* 0x000000ff0c00720c */ /* 0x000fe20003f66270 */
[----:B------:R-:W-:Y:S01]  /*13c0*/  @!P2 IMAD.MOV R23, RZ, RZ, -R23 ;  /* 0x000000ffff17a224 */ /* 0x000fe200078e0a17 */
[----:B------:R-:W-:Y:S01]  /*13d0*/  ISETP.GE.AND P2, PT, R11, RZ, PT ;  /* 0x000000ff0b00720c */ /* 0x000fe20003f46270 */
[----:B------:R-:W-:Y:S01]  /*13e0*/  @!P5 IMAD.MOV R24, RZ, RZ, -R24 ;  /* 0x000000ffff18d224 */ /* 0x000fe200078e0a18 */
[----:B------:R-:W-:Y:S01]  /*13f0*/  ISETP.GE.AND P5, PT, R10, RZ, PT ;  /* 0x000000ff0a00720c */ /* 0x000fe20003fa6270 */
[----:B------:R-:W-:Y:S01]  /*1400*/  @!P0 IMAD.MOV R27, RZ, RZ, -R27 ;  /* 0x000000ffff1b8224 */ /* 0x000fe200078e0a1b */
[----:B------:R-:W-:Y:S01]  /*1410*/  ISETP.GE.AND P0, PT, R9, RZ, PT ;  /* 0x000000ff0900720c */ /* 0x000fe20003f06270 */
[----:B------:R-:W-:Y:S01]  /*1420*/  @!P6 IMAD.IADD R40, R40, 0x1, -R46 ;  /* 0x000000012828e824 */ /* 0x000fe200078e0a2e */
[----:B------:R-:W-:Y:S01]  /*1430*/  LOP3.LUT R21, RZ, R29, RZ, 0x33, !PT ;  /* 0x0000001dff157212 */ /* 0x000fe200078e33ff */
        /* <DEDUP_REMOVED lines=11> */
[----:B------:R-:W-:-:S02]  /*14f0*/  ISETP.GE.AND P0, PT, R3, RZ, PT ;  /* 0x000000ff0300720c */ /* 0x000fc40003f06270 */
[----:B------:R-:W-:Y:S02]  /*1500*/  CS2R R48, SRZ ;  /* 0x0000000000307805 */ /* 0x000fe4000001ff00 */
[----:B------:R-:W-:Y:S01]  /*1510*/  ISETP.GE.AND P6, PT, R19, RZ, PT ;  /* 0x000000ff1300720c */ /* 0x000fe20003fc6270 */
[----:B------:R-:W-:Y:S01]  /*1520*/  @!P4 IMAD.MOV R36, RZ, RZ, -R36 ;  /* 0x000000ffff24c224 */ /* 0x000fe200078e0a24 */
[----:B------:R-:W-:Y:S01]  /*1530*/  ISETP.NE.AND P4, PT, R29, RZ, PT ;  /* 0x000000ff1d00720c */ /* 0x000fe20003f85270 */
[----:B------:R-:W-:Y:S01]  /*1540*/  @!P1 IMAD.MOV R38, RZ, RZ, -R38 ;  /* 0x000000ffff269224 */ /* 0x000fe200078e0a26 */
[----:B------:R-:W-:Y:S01]  /*1550*/  LOP3.LUT R25, R25, R26, RZ, 0xfc, !PT ;  /* 0x0000001a19197212 */ /* 0x000fe200078efcff */
[----:B------:R-:W-:Y:S01]  /*1560*/  @!P3 IMAD.MOV R37, RZ, RZ, -R37 ;  /* 0x000000ffff25b224 */ /* 0x000fe200078e0a25 */
[C---:B------:R-:W-:Y:S01]  /*1570*/  SEL R22, R21.reuse, R22, !P4 ;  /* 0x0000001615167207 */ /* 0x040fe20006000000 */
[----:B------:R-:W-:Y:S01]  /*1580*/  @!P2 IMAD.MOV R39, RZ, RZ, -R39 ;  /* 0x000000ffff27a224 */ /* 0x000fe200078e0a27 */
[C---:B------:R-:W-:Y:S01]  /*1590*/  SEL R23, R21.reuse, R23, !P4 ;  /* 0x0000001715177207 */ /* 0x040fe20006000000 */
[----:B------:R-:W-:Y:S01]  /*15a0*/  @!P5 IMAD.MOV R40, RZ, RZ, -R40 ;  /* 0x000000ffff28d224 */ /* 0x000fe200078e0a28 */
[C---:B------:R-:W-:Y:S01]  /*15b0*/  SEL R24, R21.reuse, R24, !P4 ;  /* 0x0000001815187207 */ /* 0x040fe20006000000 */
[----:B------:R-:W-:Y:S01]  /*15c0*/  @!P0 IMAD.MOV R41, RZ, RZ, -R41 ;  /* 0x000000ffff298224 */ /* 0x000fe200078e0a29 */
[C---:B------:R-:W-:Y:S01]  /*15d0*/  SEL R27, R21.reuse, R27, !P4 ;  /* 0x0000001b151b7207 */ /* 0x040fe20006000000 */
[----:B0-----:R-:W-:Y:S01]  /*15e0*/  IMAD R22, R22, UR10, RZ ;  /* 0x0000000a16167c24 */ /* 0x001fe2000f8e02ff */
[----:B------:R-:W-:Y:S01]  /*15f0*/  SEL R30, R21, R30, !P4 ;  /* 0x0000001e151e7207 */ /* 0x000fe20006000000 */
[----:B------:R-:W-:Y:S01]  /*1600*/  IMAD.IADD R26, R43, 0x1, R44 ;  /* 0x000000012b1a7824 */ /* 0x000fe200078e022c */
[----:B------:R-:W-:Y:S01]  /*1610*/  SEL R31, R21, R31, !P4 ;  /* 0x0000001f151f7207 */ /* 0x000fe20006000000 */
[----:B------:R-:W-:Y:S01]  /*1620*/  IMAD R23, R23, UR10, RZ ;  /* 0x0000000a17177c24 */ /* 0x000fe2000f8e02ff */
[C---:B------:R-:W-:Y:S01]  /*1630*/  SEL R32, R21.reuse, R32, !P4 ;  /* 0x0000002015207207 */ /* 0x040fe20006000000 */
[----:B------:R-:W-:Y:S01]  /*1640*/  IMAD R24, R24, UR10, RZ ;  /* 0x0000000a18187c24 */ /* 0x000fe2000f8e02ff */
        /* <DEDUP_REMOVED lines=18> */
[----:B------:R-:W-:Y:S01]  /*1770*/  ISETP.NE.AND P1, PT, R28, RZ, PT ;  /* 0x000000ff1c00720c */ /* 0x000fe20003f25270 */
[----:B------:R-:W-:Y:S01]  /*1780*/  IMAD R37, R37, UR10, RZ ;  /* 0x0000000a25257c24 */ /* 0x000fe2000f8e02ff */
[----:B------:R-:W-:Y:S01]  /*1790*/  SHF.R.S32.HI R33, RZ, 0x1f, R22 ;  /* 0x0000001fff217819 */ /* 0x000fe20000011416 */
[----:B------:R-:W-:Y:S01]  /*17a0*/  IMAD R43, R21, UR10, RZ ;  /* 0x0000000a152b7c24 */ /* 0x000fe2000f8e02ff */
[----:B--2---:R-:W-:Y:S01]  /*17b0*/  IADD3 R21, P3, PT, R22, UR14, RZ ;  /* 0x0000000e16157c10 */ /* 0x004fe2000ff7e0ff */
[----:B------:R-:W-:Y:S01]  /*17c0*/  IMAD R39, R39, UR10, RZ ;  /* 0x0000000a27277c24 */ /* 0x000fe2000f8e02ff */
[----:B------:R-:W0:Y:S01]  /*17d0*/  LDC R22, c[0x0][0x3a8] ;  /* 0x0000ea00ff167b82 */ /* 0x000e220000000800 */
[----:B------:R-:W-:Y:S01]  /*17e0*/  IMAD R40, R40, UR10, RZ ;  /* 0x0000000a28287c24 */ /* 0x000fe2000f8e02ff */
[----:B------:R-:W1:Y:S01]  /*17f0*/  LDCU UR10, c[0x0][0x3ac] ;  /* 0x00007580ff0a77ac */ /* 0x000e620008000800 */
[----:B------:R-:W-:Y:S01]  /*1800*/  @!P6 IMAD.MOV R42, RZ, RZ, -R42 ;  /* 0x000000ffff2ae224 */ /* 0x000fe200078e0a2a */
[----:B------:R-:W-:-:S02]  /*1810*/  SHF.R.S32.HI R35, RZ, 0x1f, R23 ;  /* 0x0000001fff237819 */ /* 0x000fc40000011417 */
[----:B------:R-:W-:Y:S02]  /*1820*/  CS2R R44, SRZ ;  /* 0x00000000002c7805 */ /* 0x000fe4000001ff00 */
[----:B------:R-:W-:Y:S02]  /*1830*/  IADD3 R27, P2, PT, R23, UR14, RZ ;  /* 0x0000000e171b7c10 */ /* 0x000fe4000ff5e0ff */
[----:B------:R-:W-:Y:S02]  /*1840*/  CS2R R46, SRZ ;  /* 0x00000000002e7805 */ /* 0x000fe4000001ff00 */
[----:B------:R-:W-:Y:S02]  /*1850*/  @!P1 LOP3.LUT R42, RZ, R28, RZ, 0x33, !PT ;  /* 0x0000001cff2a9212 */ /* 0x000fe400078e33ff */
[----:B------:R-:W-:Y:S02]  /*1860*/  SHF.R.S32.HI R61, RZ, 0x1f, R24 ;  /* 0x0000001fff3d7819 */ /* 0x000fe40000011418 */
[----:B------:R-:W-:Y:S01]  /*1870*/  IADD3 R28, P1, PT, R24, UR14, RZ ;  /* 0x0000000e181c7c10 */ /* 0x000fe2000ff3e0ff */
[----:B----4-:R-:W-:Y:S01]  /*1880*/  IMAD R42, R42, UR11, RZ ;  /* 0x0000000b2a2a7c24 */ /* 0x010fe2000f8e02ff */
[----:B------:R-:W-:-:S02]  /*1890*/  IADD3.X R33, PT, PT, R33, UR15, RZ, P3, !PT ;  /* 0x0000000f21217c10 */ /* 0x000fc40009ffe4ff */
[----:B------:R-:W-:Y:S02]  /*18a0*/  SHF.R.S32.HI R73, RZ, 0x1f, R60 ;  /* 0x0000001fff497819 */ /* 0x000fe4000001143c */
[----:B------:R-:W-:Y:S02]  /*18b0*/  IADD3.X R35, PT, PT, R35, UR15, RZ, P2, !PT ;  /* 0x0000000f23237c10 */ /* 0x000fe400097fe4ff */
[----:B------:R-:W-:Y:S01]  /*18c0*/  SHF.R.S32.HI R63, RZ, 0x1f, R29 ;  /* 0x0000001fff3f7819 */ /* 0x000fe2000001141d */
[----:B-1----:R-:W-:Y:S01]  /*18d0*/  IMAD R93, R2, UR10, RZ ;  /* 0x0000000a025d7c24 */ /* 0x002fe2000f8e02ff */
[----:B------:R-:W-:Y:S01]  /*18e0*/  SHF.R.S32.HI R65, RZ, 0x1f, R30 ;  /* 0x0000001fff417819 */ /* 0x000fe2000001141e */
[----:B------:R-:W-:Y:S01]  /*18f0*/  USHF.L.U32 UR4, UR10, 0x5, URZ ;  /* 0x000000050a047899 */ /* 0x000fe200080006ff */
[----:B------:R-:W-:Y:S01]  /*1900*/  SHF.R.S32.HI R67, RZ, 0x1f, R31 ;  /* 0x0000001fff437819 */ /* 0x000fe2000001141f */
[-C--:B0-----:R-:W-:Y:S01]  /*1910*/  IMAD R95, R95, R22.reuse, RZ ;  /* 0x000000165f5f7224 */ /* 0x081fe200078e02ff */
[----:B------:R-:W-:Y:S01]  /*1920*/  SHF.R.S32.HI R69, RZ, 0x1f, R32 ;  /* 0x0000001fff457819 */ /* 0x000fe20000011420 */
[-C--:B------:R-:W-:Y:S01]  /*1930*/  IMAD R97, R97, R22.reuse, RZ ;  /* 0x0000001661617224 */ /* 0x080fe200078e02ff */
[----:B------:R-:W-:Y:S01]  /*1940*/  SHF.R.S32.HI R71, RZ, 0x1f, R41 ;  /* 0x0000001fff477819 */ /* 0x000fe20000011429 */
[-C--:B------:R-:W-:Y:S01]  /*1950*/  IMAD R99, R99, R22.reuse, RZ ;  /* 0x0000001663637224 */ /* 0x080fe200078e02ff */
[----:B------:R-:W-:Y:S01]  /*1960*/  IADD3 R34, P3, PT, R41, UR14, RZ ;  /* 0x0000000e29227c10 */ /* 0x000fe2000ff7e0ff */
[-C--:B------:R-:W-:Y:S01]  /*1970*/  IMAD R101, R101, R22.reuse, RZ ;  /* 0x0000001665657224 */ /* 0x080fe200078e02ff */
[----:B------:R-:W-:Y:S01]  /*1980*/  IADD3 R60, P2, PT, R60, UR14, RZ ;  /* 0x0000000e3c3c7c10 */ /* 0x000fe2000ff5e0ff */
[-C--:B------:R-:W-:Y:S01]  /*1990*/  IMAD R103, R103, R22.reuse, RZ ;  /* 0x0000001667677224 */ /* 0x080fe200078e02ff */
[----:B------:R-:W-:Y:S01]  /*19a0*/  SHF.R.S32.HI R75, RZ, 0x1f, R62 ;  /* 0x0000001fff4b7819 */ /* 0x000fe2000001143e */
[-C--:B------:R-:W-:Y:S01]  /*19b0*/  IMAD R105, R105, R22.reuse, RZ ;  /* 0x0000001669697224 */ /* 0x080fe200078e02ff */
[----:B------:R-:W-:Y:S01]  /*19c0*/  IADD3.X R61, PT, PT, R61, UR15, RZ, P1, !PT ;  /* 0x0000000f3d3d7c10 */ /* 0x000fe20008ffe4ff */
[-C--:B------:R-:W-:Y:S01]  /*19d0*/  IMAD R107, R107, R22.reuse, RZ ;  /* 0x000000166b6b7224 */ /* 0x080fe200078e02ff */
[----:B------:R-:W-:Y:S01]  /*19e0*/  IADD3 R29, P0, PT, R29, UR14, RZ ;  /* 0x0000000e1d1d7c10 */ /* 0x000fe2000ff1e0ff */
        /* <DEDUP_REMOVED lines=9> */
[----:B------:R-:W-:Y:S01]  /*1a80*/  IADD3.X R71, PT, PT, R71, UR15, RZ, P3, !PT ;  /* 0x0000000f47477c10 */ /* 0x000fe20009ffe4ff */
[-C--:B------:R-:W-:Y:S01]  /*1a90*/  IMAD R119, R119, R22.reuse, RZ ;  /* 0x0000001677777224 */ /* 0x080fe200078e02ff */
[----:B------:R-:W-:Y:S01]  /*1aa0*/  IADD3.X R73, PT, PT, R73, UR15, RZ, P2, !PT ;  /* 0x0000000f49497c10 */ /* 0x000fe200097fe4ff */
[-C--:B------:R-:W-:Y:S01]  /*1ab0*/  IMAD R121, R121, R22.reuse, RZ ;  /* 0x0000001679797224 */ /* 0x080fe200078e02ff */
[----:B------:R-:W-:Y:S01]  /*1ac0*/  IADD3.X R63, PT, PT, R63, UR15, RZ, P0, !PT ;  /* 0x0000000f3f3f7c10 */ /* 0x000fe200087fe4ff */
[-C--:B------:R-:W-:Y:S01]  /*1ad0*/  IMAD R123, R123, R22.reuse, RZ ;  /* 0x000000167b7b7224 */ /* 0x080fe200078e02ff */
[----:B------:R-:W-:Y:S01]  /*1ae0*/  IADD3.X R65, PT, PT, R65, UR15, RZ, P4, !PT ;  /* 0x0000000f41417c10 */ /* 0x000fe2000a7fe4ff */
[----:B------:R-:W-:Y:S01]  /*1af0*/  IMAD R125, R125, R22, RZ ;  /* 0x000000167d7d7224 */ /* 0x000fe200078e02ff */
[----:B------:R-:W-:Y:S01]  /*1b00*/  IADD3.X R67, PT, PT, R67, UR15, RZ, P6, !PT ;  /* 0x0000000f43437c10 */ /* 0x000fe2000b7fe4ff */
[----:B------:R-:W-:Y:S01]  /*1b10*/  IMAD.SHL.U32 R127, R22, 0x20, RZ ;  /* 0x00000020167f7824 */ /* 0x000fe200078e00ff */
[----:B------:R-:W-:-:S02]  /*1b20*/  IADD3.X R69, PT, PT, R69, UR15, RZ, P5, !PT ;  /* 0x0000000f45457c10 */ /* 0x000fc4000affe4ff */
[----:B------:R-:W-:Y:S02]  /*1b30*/  IADD3 R72, P3, PT, R40, UR14, RZ ;  /* 0x0000000e28487c10 */ /* 0x000fe4000ff7e0ff */
[----:B------:R-:W-:Y:S02]  /*1b40*/  IADD3 R74, P2, PT, R43, UR14, RZ ;  /* 0x0000000e2b4a7c10 */ /* 0x000fe4000ff5e0ff */
[----:B------:R-:W-:Y:S02]  /*1b50*/  IADD3.X R75, PT, PT, R75, UR15, RZ, P1, !PT ;  /* 0x0000000f4b4b7c10 */ /* 0x000fe40008ffe4ff */
[----:B------:R-:W-:Y:S02]  /*1b60*/  IADD3 R64, P0, PT, R36, UR14, RZ ;  /* 0x0000000e24407c10 */ /* 0x000fe4000ff1e0ff */
[----:B------:R-:W-:Y:S02]  /*1b70*/  IADD3 R66, P4, PT, R38, UR14, RZ ;  /* 0x0000000e26427c10 */ /* 0x000fe4000ff9e0ff */
[----:B------:R-:W-:-:S02]  /*1b80*/  IADD3 R68, P6, PT, R37, UR14, RZ ;  /* 0x0000000e25447c10 */ /* 0x000fc4000ffde0ff */
[----:B------:R-:W-:Y:S02]  /*1b90*/  IADD3 R70, P5, PT, R39, UR14, RZ ;  /* 0x0000000e27467c10 */ /* 0x000fe4000ffbe0ff */
[----:B------:R-:W-:Y:S02]  /*1ba0*/  IADD3 R76, P1, PT, R42, UR12, RZ ;  /* 0x0000000c2a4c7c10 */ /* 0x000fe4000ff3e0ff */
[----:B------:R-:W-:Y:S02]  /*1bb0*/  SHF.R.S32.HI R40, RZ, 0x1f, R40 ;  /* 0x0000001fff287819 */ /* 0x000fe40000011428 */
[----:B------:R-:W-:Y:S02]  /*1bc0*/  SHF.R.S32.HI R43, RZ, 0x1f, R43 ;  /* 0x0000001fff2b7819 */ /* 0x000fe4000001142b */
[----:B------:R-:W-:Y:S02]  /*1bd0*/  SHF.R.S32.HI R36, RZ, 0x1f, R36 ;  /* 0x0000001fff247819 */ /* 0x000fe40000011424 */
[----:B------:R-:W-:-:S02]  /*1be0*/  SHF.R.S32.HI R38, RZ, 0x1f, R38 ;  /* 0x0000001fff267819 */ /* 0x000fc40000011426 */
[----:B------:R-:W-:Y:S02]  /*1bf0*/  SHF.R.S32.HI R37, RZ, 0x1f, R37 ;  /* 0x0000001fff257819 */ /* 0x000fe40000011425 */
[----:B------:R-:W-:Y:S02]  /*1c00*/  SHF.R.S32.HI R39, RZ, 0x1f, R39 ;  /* 0x0000001fff277819 */ /* 0x000fe40000011427 */
[----:B------:R-:W-:Y:S02]  /*1c10*/  IADD3.X R85, PT, PT, R40, UR15, RZ, P3, !PT ;  /* 0x0000000f28557c10 */ /* 0x000fe40009ffe4ff */
[----:B------:R-:W-:Y:S02]  /*1c20*/  CS2R R40, SRZ ;  /* 0x0000000000287805 */ /* 0x000fe4000001ff00 */
[----:B------:R-:W-:Y:S02]  /*1c30*/  IADD3.X R87, PT, PT, R43, UR15, RZ, P2, !PT ;  /* 0x0000000f2b577c10 */ /* 0x000fe400097fe4ff */
[----:B------:R-:W-:-:S02]  /*1c40*/  LEA.HI.X.SX32 R78, R42, UR13, 0x1, P1 ;  /* 0x0000000d2a4e7c11 */ /* 0x000fc400088f0eff */
[----:B------:R-:W-:Y:S02]  /*1c50*/  CS2R R42, SRZ ;  /* 0x00000000002a7805 */ /* 0x000fe4000001ff00 */
[----:B------:R-:W-:Y:S02]  /*1c60*/  IADD3.X R77, PT, PT, R36, UR15, RZ, P0, !PT ;  /* 0x0000000f244d7c10 */ /* 0x000fe400087fe4ff */
[----:B------:R-:W-:Y:S02]  /*1c70*/  IADD3.X R79, PT, PT, R38, UR15, RZ, P4, !PT ;  /* 0x0000000f264f7c10 */ /* 0x000fe4000a7fe4ff */
[----:B------:R-:W-:Y:S02]  /*1c80*/  IADD3.X R81, PT, PT, R37, UR15, RZ, P6, !PT ;  /* 0x0000000f25517c10 */ /* 0x000fe4000b7fe4ff */
[----:B------:R-:W-:Y:S02]  /*1c90*/  IADD3.X R83, PT, PT, R39, UR15, RZ, P5, !PT ;  /* 0x0000000f27537c10 */ /* 0x000fe4000affe4ff */
[----:B------:R-:W-:-:S02]  /*1ca0*/  SHF.R.S32.HI R24, RZ, 0x1f, R93 ;  /* 0x0000001fff187819 */ /* 0x000fc4000001145d */
[C---:B------:R-:W-:Y:S02]  /*1cb0*/  LOP3.LUT R23, R25.reuse, 0x8, RZ, 0x3c, !PT ;  /* 0x0000000819177812 */ /* 0x040fe400078e3cff */
[C---:B------:R-:W-:Y:S02]  /*1cc0*/  LOP3.LUT R22, R25.reuse, 0x10, RZ, 0x3c, !PT ;  /* 0x0000001019167812 */ /* 0x040fe400078e3cff */
[----:B------:R-:W-:-:S07]  /*1cd0*/  LOP3.LUT R80, R25, 0x18, RZ, 0x3c, !PT ;  /* 0x0000001819507812 */ /* 0x000fce00078e3cff */
.L_x_2:
[----:B------:R-:W-:Y:S02]  /*1ce0*/  SHF.R.U32.HI R89, RZ, 0x5, R0 ;  /* 0x00000005ff597819 */ /* 0x000fe40000011600 */
[----:B------:R-:W-:Y:S02]  /*1cf0*/  IADD3 R56, P0, PT, R125, R76, RZ ;  /* 0x0000004c7d387210 */ /* 0x000fe40007f1e0ff */
[----:B------:R-:W-:Y:S02]  /*1d00*/  SGXT.U32 R89, R89, 0x1 ;  /* 0x000000015959781a */ /* 0x000fe40000000000 */
[----:B------:R-:W-:Y:S02]  /*1d10*/  PRMT R129, RZ, 0x7610, R129 ;  /* 0x00007610ff817816 */ /* 0x000fe40000000081 */
[C---:B------:R-:W-:Y:S02]  /*1d20*/  LOP3.LUT R36, R89.reuse, 0x2, RZ, 0xfc, !PT ;  /* 0x0000000259247812 */ /* 0x040fe400078efcff */
[----:B------:R-:W-:-:S02]  /*1d30*/  LOP3.LUT R37, R89, 0x4, RZ, 0xfc, !PT ;  /* 0x0000000459257812 */ /* 0x000fc400078efcff */
[----:B------:R-:W-:Y:S02]  /*1d40*/  ISETP.GE.AND P5, PT, R36, UR7, PT ;  /* 0x0000000724007c0c */ /* 0x000fe4000bfa6270 */
[C---:B------:R-:W-:Y:S02]  /*1d50*/  LOP3.LUT R36, R89.reuse, 0x8, RZ, 0xfc, !PT ;  /* 0x0000000859247812 */ /* 0x040fe400078efcff */
[----:B------:R-:W-:Y:S02]  /*1d60*/  LOP3.LUT R38, R89, 0x6, RZ, 0xfc, !PT ;  /* 0x0000000659267812 */ /* 0x000fe400078efcff */
[----:B------:R-:W-:Y:S02]  /*1d70*/  ISETP.GE.AND P3, PT, R37, UR7, PT ;  /* 0x0000000725007c0c */ /* 0x000fe4000bf66270 */
[----:B------:R-:W-:Y:S02]  /*1d80*/  ISETP.GE.AND P2, PT, R36, UR7, PT ;  /* 0x0000000724007c0c */ /* 0x000fe4000bf46270 */
[----:B------:R-:W-:-:S02]  /*1d90*/  LOP3.LUT R37, R89, 0xc, RZ, 0xfc, !PT ;  /* 0x0000000c59257812 */ /* 0x000fc400078efcff */
[----:B------:R-:W-:Y:S02]  /*1da0*/  LEA.HI.X.SX32 R57, R125, R78, 0x1, P0 ;  /* 0x0000004e7d397211 */ /* 0x000fe400000f0eff */
[----:B------:R-:W-:Y:S02]  /*1db0*/  LOP3.LUT R36, R89, 0xa, RZ, 0xfc, !PT ;  /* 0x0000000a59247812 */ /* 0x000fe400078efcff */
[----:B------:R-:W-:Y:S01]  /*1dc0*/  ISETP.GE.AND P1, PT, R38, UR7, PT ;  /* 0x0000000726007c0c */ /* 0x000fe2000bf26270 */
[----:B------:R0:W2:Y:S01]  /*1dd0*/  @!P5 LDG.E.U8 R129, desc[UR8][R56.64] ;  /* 0x000000083881d981 */ /* 0x0000a2000c1e1100 */
[----:B------:R-:W-:Y:S02]  /*1de0*/  IADD3 R38, P0, PT, R123, R76, RZ ;  /* 0x0000004c7b267210 */ /* 0x000fe40007f1e0ff */
[----:B------:R-:W-:Y:S02]  /*1df0*/  ISETP.GE.AND P6, PT, R37, UR7, PT ;  /* 0x0000000725007c0c */ /* 0x000fe4000bfc6270 */
[----:B------:R-:W-:-:S02]  /*1e00*/  ISETP.GE.AND P4, PT, R36, UR7, PT ;  /* 0x0000000724007c0c */ /* 0x000fc4000bf86270 */
[----:B------:R-:W-:Y:S02]  /*1e10*/  LOP3.LUT R37, R89, 0xe, RZ, 0xfc, !PT ;  /* 0x0000000e59257812 */ /* 0x000fe400078efcff */
[----:B------:R-:W-:Y:S02]  /*1e20*/  IADD3 R36, P5, PT, R121, R76, RZ ;  /* 0x0000004c79247210 */ /* 0x000fe40007fbe0ff */
[----:B------:R-:W-:Y:S02]  /*1e30*/  PRMT R131, RZ, 0x7610, R131 ;  /* 0x00007610ff837816 */ /* 0x000fe40000000083 */
[-C--:B------:R-:W-:Y:S02]  /*1e40*/  LEA.HI.X.SX32 R39, R123, R78.reuse, 0x1, P0 ;  /* 0x0000004e7b277211 */ /* 0x080fe400000f0eff */
[----:B------:R-:W-:Y:S02]  /*1e50*/  ISETP.GE.AND P0, PT, R37, UR7, PT ;  /* 0x0000000725007c0c */ /* 0x000fe4000bf06270 */
[----:B------:R-:W-:Y:S01]  /*1e60*/  PRMT R133, RZ, 0x7610, R133 ;  /* 0x00007610ff857816 */ /* 0x000fe20000000085 */
[----:B------:R1:W3:Y:S01]  /*1e70*/  @!P3 LDG.E.U8 R131, desc[UR8][R38.64] ;  /* 0x000000082683b981 */ /* 0x0002e2000c1e1100 */
[----:B------:R-:W-:-:S02]  /*1e80*/  LEA.HI.X.SX32 R37, R121, R78, 0x1, P5 ;  /* 0x0000004e79257211 */ /* 0x000fc400028f0eff */
[----:B------:R-:W-:Y:S02]  /*1e90*/  IADD3 R58, P5, PT, R119, R76, RZ ;  /* 0x0000004c773a7210 */ /* 0x000fe40007fbe0ff */
[C---:B0-----:R-:W-:Y:S01]  /*1ea0*/  LOP3.LUT R56, R89.reuse, 0x10, RZ, 0xfc, !PT ;  /* 0x0000001059387812 */ /* 0x041fe200078efcff */
[----:B------:R0:W4:Y:S01]  /*1eb0*/  @!P1 LDG.E.U8 R133, desc[UR8][R36.64] ;  /* 0x0000000824859981 */ /* 0x000122000c1e1100 */
[----:B------:R-:W-:Y:S02]  /*1ec0*/  ISETP.GE.AND P3, PT, R89, UR7, PT ;  /* 0x0000000759007c0c */ /* 0x000fe4000bf66270 */
[----:B------:R-:W-:Y:S02]  /*1ed0*/  LEA.HI.X.SX32 R59, R119, R78, 0x1, P5 ;  /* 0x0000004e773b7211 */ /* 0x000fe400028f0eff */
[----:B------:R-:W-:Y:S02]  /*1ee0*/  ISETP.GE.AND P1, PT, R56, UR7, PT ;  /* 0x0000000738007c0c */ /* 0x000fe4000bf26270 */
[----:B------:R-:W-:-:S02]  /*1ef0*/  IADD3 R56, P5, PT, R95, R76, RZ ;  /* 0x0000004c5f387210 */ /* 0x000fc40007fbe0ff */
[----:B------:R-:W-:Y:S02]  /*1f00*/  PRMT R91, RZ, 0x7610, R91 ;  /* 0x00007610ff5b7816 */ /* 0x000fe4000000005b */
[----:B------:R-:W-:Y:S02]  /*1f10*/  LEA.HI.X.SX32 R57, R95, R78, 0x1, P5 ;  /* 0x0000004e5f397211 */ /* 0x000fe400028f0eff */
[----:B------:R-:W-:Y:S02]  /*1f20*/  PRMT R135, RZ, 0x7610, R135 ;  /* 0x00007610ff877816 */ /* 0x000fe40000000087 */
[----:B-1----:R-:W-:Y:S01]  /*1f30*/  IADD3 R38, P5, PT, R117, R76, RZ ;  /* 0x0000004c75267210 */ /* 0x002fe20007fbe0ff */
[----:B------:R-:W5:Y:S01]  /*1f40*/  @!P3 LDG.E.U8 R91, desc[UR8][R56.64] ;  /* 0x00000008385bb981 */ /* 0x000f62000c1e1100 */
[----:B0-----:R-:W-:Y:S02]  /*1f50*/  LOP3.LUT R36, R89, 0x14, RZ, 0xfc, !PT ;  /* 0x0000001459247812 */ /* 0x001fe400078efcff */
[----:B------:R-:W-:Y:S01]  /*1f60*/  LEA.HI.X.SX32 R39, R117, R78, 0x1, P5 ;  /* 0x0000004e75277211 */ /* 0x000fe200028f0eff */
[----:B------:R0:W3:Y:S01]  /*1f70*/  @!P2 LDG.E.U8 R135, desc[UR8][R58.64] ;  /* 0x000000083a87a981 */ /* 0x0000e2000c1e1100 */
[----:B------:R-:W-:-:S02]  /*1f80*/  PRMT R139, RZ, 0x7610, R139 ;  /* 0x00007610ff8b7816 */ /* 0x000fc4000000008b */
[----:B------:R-:W-:Y:S02]  /*1f90*/  ISETP.GE.AND P3, PT, R36, UR7, PT ;  /* 0x0000000724007c0c */ /* 0x000fe4000bf66270 */
[----:B------:R-:W-:Y:S02]  /*1fa0*/  IADD3 R36, P5, PT, R115, R76, RZ ;  /* 0x0000004c73247210 */ /* 0x000fe40007fbe0ff */
[----:B------:R-:W-:Y:S01]  /*1fb0*/  PRMT R141, RZ, 0x7610, R141 ;  /* 0x00007610ff8d7816 */ /* 0x000fe2000000008d */
[----:B------:R1:W3:Y:S01]  /*1fc0*/  @!P4 LDG.E.U8 R139, desc[UR8][R38.64] ;  /* 0x00000008268bc981 */ /* 0x0002e2000c1e1100 */
[----:B0-----:R-:W-:Y:S02]  /*1fd0*/  LOP3.LUT R58, R89, 0x16, RZ, 0xfc, !PT ;  /* 0x00000016593a7812 */ /* 0x001fe400078efcff */
[----:B------:R-:W-:Y:S02]  /*1fe0*/  LEA.HI.X.SX32 R37, R115, R78, 0x1, P5 ;  /* 0x0000004e73257211 */ /* 0x000fe400028f0eff */
[----:B------:R-:W-:-:S02]  /*1ff0*/  ISETP.GE.AND P4, PT, R58, UR7, PT ;  /* 0x000000073a007c0c */ /* 0x000fc4000bf86270 */
[----:B------:R-:W-:Y:S01]  /*2000*/  LOP3.LUT R59, R89, 0x18, RZ, 0xfc, !PT ;  /* 0x00000018593b7812 */ /* 0x000fe200078efcff */
[----:B------:R0:W3:Y:S01]  /*2010*/  @!P6 LDG.E.U8 R141, desc[UR8][R36.64] ;  /* 0x00000008248de981 */ /* 0x0000e2000c1e1100 */
[----:B------:R-:W-:Y:S02]  /*2020*/  IADD3 R58, P5, PT, R113, R76, RZ ;  /* 0x0000004c713a7210 */ /* 0x000fe40007fbe0ff */
[----:B------:R-:W-:Y:S02]  /*2030*/  LOP3.LUT R88, R89, 0x12, RZ, 0xfc, !PT ;  /* 0x0000001259587812 */ /* 0x000fe400078efcff */
[----:B------:R-:W-:Y:S02]  /*2040*/  ISETP.GE.AND P6, PT, R59, UR7, PT ;  /* 0x000000073b007c0c */ /* 0x000fe4000bfc6270 */
[----:B------:R-:W-:Y:S02]  /*2050*/  PRMT R143, RZ, 0x7610, R143 ;  /* 0x00007610ff8f7816 */ /* 0x000fe4000000008f */
[----:B------:R-:W-:-:S02]  /*2060*/  LEA.HI.X.SX32 R59, R113, R78, 0x1, P5 ;  /* 0x0000004e713b7211 */ /* 0x000fc400028f0eff */
[----:B------:R-:W-:Y:S02]  /*2070*/  IADD3 R56, P5, PT, R111, R76, RZ ;  /* 0x0000004c6f387210 */ /* 0x000fe40007fbe0ff */
[----:B-1----:R-:W-:Y:S01]  /*2080*/  LOP3.LUT R38, R89, 0x1a, RZ, 0xfc, !PT ;  /* 0x0000001a59267812 */ /* 0x002fe200078efcff */
[----:B------:R-:W3:Y:S01]  /*2090*/  @!P0 LDG.E.U8 R143, desc[UR8][R58.64] ;  /* 0x000000083a8f8981 */ /* 0x000ee2000c1e1100 */
[----:B------:R-:W-:Y:S02]  /*20a0*/  ISETP.GE.AND P2, PT, R88, UR7, PT ;  /* 0x0000000758007c0c */ /* 0x000fe4000bf46270 */
[----:B------:R-:W-:Y:S02]  /*20b0*/  PRMT R137, RZ, 0x7610, R137 ;  /* 0x00007610ff897816 */ /* 0x000fe40000000089 */
[----:B------:R-:W-:Y:S02]  /*20c0*/  LEA.HI.X.SX32 R57, R111, R78, 0x1, P5 ;  /* 0x0000004e6f397211 */ /* 0x000fe400028f0eff */
[----:B------:R-:W-:-:S02]  /*20d0*/  ISETP.GE.AND P0, PT, R38, UR7, PT ;  /* 0x0000000726007c0c */ /* 0x000fc4000bf06270 */
[-C--:B------:R-:W-:Y:S01]  /*20e0*/  IADD3 R38, P5, PT, R109, R76.reuse, RZ ;  /* 0x0000004c6d267210 */ /* 0x080fe20007fbe0ff */
[----:B------:R1:W3:Y:S01]  /*20f0*/  @!P1 LDG.E.U8 R137, desc[UR8][R56.64] ;  /* 0x0000000838899981 */ /* 0x0002e2000c1e1100 */
[----:B0-----:R-:W-:Y:S02]  /*2100*/  LOP3.LUT R37, R89, 0x1c, RZ, 0xfc, !PT ;  /* 0x0000001c59257812 */ /* 0x001fe400078efcff */
[----:B------:R-:W-:Y:S02]  /*2110*/  PRMT R145, RZ, 0x7610, R145 ;  /* 0x00007610ff917816 */ /* 0x000fe40000000091 */
[----:B------:R-:W-:Y:S02]  /*2120*/  IADD3 R36, P1, PT, R107, R76, RZ ;  /* 0x0000004c6b247210 */ /* 0x000fe40007f3e0ff */
[----:B------:R-:W-:Y:S02]  /*2130*/  LEA.HI.X.SX32 R39, R109, R78, 0x1, P5 ;  /* 0x0000004e6d277211 */ /* 0x000fe400028f0eff */
[----:B------:R-:W-:-:S02]  /*2140*/  ISETP.GE.AND P5, PT, R37, UR7, PT ;  /* 0x0000000725007c0c */ /* 0x000fc4000bfa6270 */
[----:B------:R-:W-:Y:S01]  /*2150*/  LEA.HI.X.SX32 R37, R107, R78, 0x1, P1 ;  /* 0x0000004e6b257211 */ /* 0x000fe200008f0eff */
[----:B------:R0:W4:Y:S01]  /*2160*/  @!P2 LDG.E.U8 R145, desc[UR8][R38.64] ;  /* 0x000000082691a981 */ /* 0x000122000c1e1100 */
[-C--:B------:R-:W-:Y:S02]  /*2170*/  IADD3 R88, P1, PT, R105, R76.reuse, RZ ;  /* 0x0000004c69587210 */ /* 0x080fe40007f3e0ff */
[----:B-1----:R-:W-:Y:S02]  /*2180*/  LOP3.LUT R56, R89, 0x1e, RZ, 0xfc, !PT ;  /* 0x0000001e59387812 */ /* 0x002fe400078efcff */
[----:B------:R-:W-:Y:S02]  /*2190*/  IADD3 R58, P2, PT, R103, R76, RZ ;  /* 0x0000004c673a7210 */ /* 0x000fe40007f5e0ff */
[----:B------:R-:W-:Y:S02]  /*21a0*/  PRMT R147, RZ, 0x7610, R147 ;  /* 0x00007610ff937816 */ /* 0x000fe40000000093 */
[----:B------:R-:W-:-:S02]  /*21b0*/  LEA.HI.X.SX32 R89, R105, R78, 0x1, P1 ;  /* 0x0000004e69597211 */ /* 0x000fc400008f0eff */
[----:B------:R-:W-:Y:S02]  /*21c0*/  ISETP.GE.AND P1, PT, R56, UR7, PT ;  /* 0x0000000738007c0c */ /* 0x000fe4000bf26270 */
[----:B------:R-:W-:Y:S01]  /*21d0*/  LEA.HI.X.SX32 R59, R103, R78, 0x1, P2 ;  /* 0x0000004e673b7211 */ /* 0x000fe200010f0eff */
[----:B------:R1:W4:Y:S01]  /*21e0*/  @!P3 LDG.E.U8 R147, desc[UR8][R36.64] ;  /* 0x000000082493b981 */ /* 0x000322000c1e1100 */
[-C--:B------:R-:W-:Y:S02]  /*21f0*/  IADD3 R56, P2, PT, R101, R76.reuse, RZ ;  /* 0x0000004c65387210 */ /* 0x080fe40007f5e0ff */
[----:B0-----:R-:W-:Y:S02]  /*2200*/  IADD3 R38, P3, PT, R99, R76, RZ ;  /* 0x0000004c63267210 */ /* 0x001fe40007f7e0ff */
[----:B------:R-:W-:Y:S02]  /*2210*/  LEA.HI.X.SX32 R57, R101, R78, 0x1, P2 ;  /* 0x0000004e65397211 */ /* 0x000fe400010f0eff */
[----:B------:R-:W-:-:S02]  /*2220*/  PRMT R149, RZ, 0x7610, R149 ;  /* 0x00007610ff957816 */ /* 0x000fc40000000095 */
[----:B-1----:R-:W-:Y:S02]  /*2230*/  IADD3 R36, P2, PT, R97, R76, RZ ;  /* 0x0000004c61247210 */ /* 0x002fe40007f5e0ff */
[----:B------:R-:W-:Y:S02]  /*2240*/  PRMT R151, RZ, 0x7610, R151 ;  /* 0x00007610ff977816 */ /* 0x000fe40000000097 */
[----:B------:R-:W4:Y:S01]  /*2250*/  @!P4 LDG.E.U8 R149, desc[UR8][R88.64] ;  /* 0x000000085895c981 */ /* 0x000f22000c1e1100 */
[----:B------:R-:W-:Y:S02]  /*2260*/  PRMT R153, RZ, 0x7610, R153 ;  /* 0x00007610ff997816 */ /* 0x000fe40000000099 */
[----:B------:R-:W-:Y:S02]  /*2270*/  PRMT R155, RZ, 0x7610, R155 ;  /* 0x00007610ff9b7816 */ /* 0x000fe4000000009b */
[----:B------:R-:W-:Y:S01]  /*2280*/  PRMT R157, RZ, 0x7610, R157 ;  /* 0x00007610ff9d7816 */ /* 0x000fe2000000009d */
[----:B------:R-:W4:Y:S01]  /*2290*/  @!P6 LDG.E.U8 R151, desc[UR8][R58.64] ;  /* 0x000000083a97e981 */ /* 0x000f22000c1e1100 */
[----:B------:R-:W-:-:S02]  /*22a0*/  LEA.HI.X.SX32 R39, R99, R78, 0x1, P3 ;  /* 0x0000004e63277211 */ /* 0x000fc400018f0eff */
[----:B------:R-:W-:Y:S01]  /*22b0*/  LEA.HI.X.SX32 R37, R97, R78, 0x1, P2 ;  /* 0x0000004e61257211 */ /* 0x000fe200010f0eff */
[----:B------:R-:W4:Y:S04]  /*22c0*/  @!P0 LDG.E.U8 R153, desc[UR8][R56.64] ;  /* 0x0000000838998981 */ /* 0x000f28000c1e1100 */
[----:B------:R-:W4:Y:S04]  /*22d0*/  @!P5 LDG.E.U8 R155, desc[UR8][R38.64] ;  /* 0x00000008269bd981 */ /* 0x000f28000c1e1100 */
[----:B------:R0:W4:Y:S01]  /*22e0*/  @!P1 LDG.E.U8 R157, desc[UR8][R36.64] ;  /* 0x00000008249d9981 */ /* 0x000122000c1e1100 */
[----:B------:R-:W-:Y:S01]  /*22f0*/  LOP3.LUT R100, R0, 0x3f, RZ, 0xc0, !PT ;  /* 0x0000003f00647812 */ /* 0x000fe200078ec0ff */
[----:B------:R-:W-:Y:S01]  /*2300*/  BAR.SYNC.DEFER_BLOCKING 0x0 ;  /* 0x0000000000007b1d */ /* 0x000fe20000010000 */
[----:B------:R-:W-:-:S02]  /*2310*/  IADD3 RZ, P1, PT, R93, R74, RZ ;  /* 0x0000004a5dff7210 */ /* 0x000fc40007f3e0ff */
[----:B------:R-:W-:Y:S02]  /*2320*/  ISETP.GE.AND P0, PT, R2, UR7, PT ;  /* 0x0000000702007c0c */ /* 0x000fe4000bf06270 */
[C---:B------:R-:W-:Y:S01]  /*2330*/  IADD3 RZ, P3, PT, R93.reuse, R72, RZ ;  /* 0x000000485dff7210 */ /* 0x040fe20007f7e0ff */
[C---:B0-----:R-:W-:Y:S01]  /*2340*/  IMAD.X R37, R24.reuse, 0x1, R87, P1 ;  /* 0x0000000118257824 */ /* 0x041fe200008e0657 */
[C---:B------:R-:W-:Y:S02]  /*2350*/  IADD3 RZ, P2, PT, R93.reuse, R70, RZ ;  /* 0x000000465dff7210 */ /* 0x040fe40007f5e0ff */
[C---:B------:R-:W-:Y:S01]  /*2360*/  IADD3 RZ, P1, PT, R93.reuse, R68, RZ ;  /* 0x000000445dff7210 */ /* 0x040fe20007f3e0ff */
[C---:B------:R-:W-:Y:S02]  /*2370*/  IMAD.IADD R36, R93.reuse, 0x1, R74 ;  /* 0x000000015d247824 */ /* 0x040fe400078e024a */
[C---:B------:R-:W-:Y:S02]  /*2380*/  IMAD.IADD R56, R93.reuse, 0x1, R72 ;  /* 0x000000015d387824 */ /* 0x040fe400078e0248 */
[C---:B------:R-:W-:Y:S01]  /*2390*/  IMAD.X R57, R24.reuse, 0x1, R85, P3 ;  /* 0x0000000118397824 */ /* 0x040fe200018e0655 */
[C---:B------:R-:W-:Y:S01]  /*23a0*/  IADD3 RZ, P3, PT, R93.reuse, R66, RZ ;  /* 0x000000425dff7210 */ /* 0x040fe20007f7e0ff */
[C---:B------:R-:W-:Y:S01]  /*23b0*/  IMAD.X R89, R24.reuse, 0x1, R83, P2 ;  /* 0x0000000118597824 */ /* 0x040fe200010e0653 */
[C---:B------:R-:W-:Y:S01]  /*23c0*/  IADD3 RZ, P2, PT, R93.reuse, R64, RZ ;  /* 0x000000405dff7210 */ /* 0x040fe20007f5e0ff */
[----:B------:R-:W-:Y:S01]  /*23d0*/  IMAD.X R59, R24, 0x1, R81, P1 ;  /* 0x00000001183b7824 */ /* 0x000fe200008e0651 */
[C---:B------:R-:W-:Y:S01]  /*23e0*/  IADD3 RZ, P1, PT, R93.reuse, R62, RZ ;  /* 0x0000003e5dff7210 */ /* 0x040fe20007f3e0ff */
[----:B------:R-:W-:-:S02]  /*23f0*/  IMAD.IADD R88, R93, 0x1, R70 ;  /* 0x000000015d587824 */ /* 0x000fc400078e0246 */
[C---:B------:R-:W-:Y:S02]  /*2400*/  IMAD.IADD R58, R93.reuse, 0x1, R68 ;  /* 0x000000015d3a7824 */ /* 0x040fe400078e0244 */
[----:B------:R-:W-:Y:S01]  /*2410*/  IMAD.X R39, R24, 0x1, R77, P2 ;  /* 0x0000000118277824 */ /* 0x000fe200010e064d */
[C---:B------:R-:W-:Y:S01]  /*2420*/  IADD3 RZ, P2, PT, R93.reuse, R34, RZ ;  /* 0x000000225dff7210 */ /* 0x040fe20007f5e0ff */
[----:B------:R-:W-:Y:S01]  /*2430*/  IMAD.IADD R38, R93, 0x1, R64 ;  /* 0x000000015d267824 */ /* 0x000fe200078e0240 */
[----:B------:R-:W-:Y:S02]  /*2440*/  PRMT R120, RZ, 0x7610, R120 ;  /* 0x00007610ff787816 */ /* 0x000fe40000000078 */
[----:B------:R-:W-:Y:S02]  /*2450*/  PRMT R122, RZ, 0x7610, R122 ;  /* 0x00007610ff7a7816 */ /* 0x000fe4000000007a */
[----:B------:R-:W-:Y:S02]  /*2460*/  PRMT R124, RZ, 0x7610, R124 ;  /* 0x00007610ff7c7816 */ /* 0x000fe4000000007c */
[----:B------:R-:W-:-:S02]  /*2470*/  PRMT R130, RZ, 0x7610, R130 ;  /* 0x00007610ff827816 */ /* 0x000fc40000000082 */
[----:B------:R-:W-:Y:S02]  /*2480*/  PRMT R132, RZ, 0x7610, R132 ;  /* 0x00007610ff847816 */ /* 0x000fe40000000084 */
[----:B------:R-:W-:Y:S02]  /*2490*/  PRMT R126, RZ, 0x7610, R126 ;  /* 0x00007610ff7e7816 */ /* 0x000fe4000000007e */
[----:B------:R-:W-:Y:S02]  /*24a0*/  PRMT R128, RZ, 0x7610, R128 ;  /* 0x00007610ff807816 */ /* 0x000fe40000000080 */
[----:B------:R-:W-:Y:S02]  /*24b0*/  PRMT R134, RZ, 0x7610, R134 ;  /* 0x00007610ff867816 */ /* 0x000fe40000000086 */
[----:B------:R-:W-:Y:S01]  /*24c0*/  PRMT R136, RZ, 0x7610, R136 ;  /* 0x00007610ff887816 */ /* 0x000fe20000000088 */
[----:B--2---:R-:W-:Y:S04]  /*24d0*/  STS.U8 [R100+UR5+0x40], R129 ;  /* 0x0000408164007988 */ /* 0x004fe80008000005 */
[----:B-----5:R-:W-:Y:S04]  /*24e0*/  STS.U8 [R100+UR5], R91 ;  /* 0x0000005b64007988 */ /* 0x020fe80008000005 */
[----:B---3--:R0:W-:Y:S04]  /*24f0*/  STS.U8 [R100+UR5+0x200], R137 ;  /* 0x0002008964007988 */ /* 0x0081e80008000005 */
[----:B----4-:R-:W-:Y:S04]  /*2500*/  STS.U8 [R100+UR5+0x240], R145 ;  /* 0x0002409164007988 */ /* 0x010fe80008000005 */
[----:B------:R-:W-:Y:S04]  /*2510*/  STS.U8 [R82+UR5+0x80], R131 ;  /* 0x0000808352007988 */ /* 0x000fe80008000005 */
        /* <DEDUP_REMOVED lines=8> */
[----:B------:R1:W-:Y:S04]  /*25a0*/  STS.U8 [R86+UR5+0x1c0], R143 ;  /* 0x0001c08f56007988 */ /* 0x0003e80008000005 */
[----:B------:R-:W-:Y:S04]  /*25b0*/  STS.U8 [R86+UR5+0x380], R155 ;  /* 0x0003809b56007988 */ /* 0x000fe80008000005 */
[----:B------:R2:W-:Y:S01]  /*25c0*/  STS.U8 [R86+UR5+0x3c0], R157 ;  /* 0x0003c09d56007988 */ /* 0x0005e20008000005 */
[----:B------:R-:W-:Y:S01]  /*25d0*/  BAR.SYNC.DEFER_BLOCKING 0x0 ;  /* 0x0000000000007b1d */ /* 0x000fe20000010000 */
[----:B0-----:R-:W-:-:S02]  /*25e0*/  PRMT R137, RZ, 0x7610, R137 ;  /* 0x00007610ff897816 */ /* 0x001fc40000000089 */
[----:B-1----:R-:W-:Y:S02]  /*25f0*/  PRMT R143, RZ, 0x7610, R143 ;  /* 0x00007610ff8f7816 */ /* 0x002fe4000000008f */
[----:B------:R-:W-:Y:S02]  /*2600*/  PRMT R139, RZ, 0x7610, R139 ;  /* 0x00007610ff8b7816 */ /* 0x000fe4000000008b */
[----:B------:R-:W-:Y:S02]  /*2610*/  PRMT R141, RZ, 0x7610, R141 ;  /* 0x00007610ff8d7816 */ /* 0x000fe4000000008d */
[----:B------:R-:W-:Y:S02]  /*2620*/  PRMT R153, RZ, 0x7610, R153 ;  /* 0x00007610ff997816 */ /* 0x000fe40000000099 */
[----:B--2---:R-:W-:Y:S02]  /*2630*/  PRMT R157, RZ, 0x7610, R157 ;  /* 0x00007610ff9d7816 */ /* 0x004fe4000000009d */
[----:B------:R-:W-:Y:S01]  /*2640*/  PRMT R155, RZ, 0x7610, R155 ;  /* 0x00007610ff9b7816 */ /* 0x000fe2000000009b */
[----:B------:R0:W2:Y:S04]  /*2650*/  @!P0 LDG.E.U8 R137, desc[UR8][R36.64] ;  /* 0x0000000824898981 */ /* 0x0000a8000c1e1100 */
[----:B------:R1:W3:Y:S04]  /*2660*/  @!P0 LDG.E.U8 R143, desc[UR8][R56.64] ;  /* 0x00000008388f8981 */ /* 0x0002e8000c1e1100 */
[----:B------:R4:W5:Y:S01]  /*2670*/  @!P0 LDG.E.U8 R139, desc[UR8][R88.64] ;  /* 0x00000008588b8981 */ /* 0x000962000c1e1100 */
[----:B0-----:R-:W-:-:S02]  /*2680*/  IMAD.IADD R36, R93, 0x1, R66 ;  /* 0x000000015d247824 */ /* 0x001fc400078e0242 */
[C---:B------:R-:W-:Y:S01]  /*2690*/  IMAD.X R37, R24.reuse, 0x1, R79, P3 ;  /* 0x0000000118257824 */ /* 0x040fe200018e064f */
[C---:B------:R-:W-:Y:S01]  /*26a0*/  IADD3 RZ, P3, PT, R93.reuse, R60, RZ ;  /* 0x0000003c5dff7210 */ /* 0x040fe20007f7e0ff */
[C---:B-1----:R-:W-:Y:S01]  /*26b0*/  IMAD.X R57, R24.reuse, 0x1, R75, P1 ;  /* 0x0000000118397824 */ /* 0x042fe200008e064b */
[C---:B------:R-:W-:Y:S01]  /*26c0*/  IADD3 RZ, P1, PT, R93.reuse, R32, RZ ;  /* 0x000000205dff7210 */ /* 0x040fe20007f3e0ff */
[----:B------:R0:W5:Y:S01]  /*26d0*/  @!P0 LDG.E.U8 R141, desc[UR8][R58.64] ;  /* 0x000000083a8d8981 */ /* 0x000162000c1e1100 */
[C---:B------:R-:W-:Y:S02]  /*26e0*/  IMAD.IADD R56, R93.reuse, 0x1, R62 ;  /* 0x000000015d387824 */ /* 0x040fe400078e023e */
[----:B----4-:R-:W-:Y:S01]  /*26f0*/  IMAD.X R89, R24, 0x1, R71, P2 ;  /* 0x0000000118597824 */ /* 0x010fe200010e0647 */
[----:B------:R1:W4:Y:S01]  /*2700*/  @!P0 LDG.E.U8 R153, desc[UR8][R36.64] ;  /* 0x0000000824998981 */ /* 0x000322000c1e1100 */
[C---:B------:R-:W-:Y:S01]  /*2710*/  IADD3 RZ, P2, PT, R93.reuse, R29, RZ ;  /* 0x0000001d5dff7210 */ /* 0x040fe20007f5e0ff */
[----:B------:R-:W-:-:S02]  /*2720*/  IMAD.IADD R88, R93, 0x1, R34 ;  /* 0x000000015d587824 */ /* 0x000fc400078e0222 */
[----:B------:R1:W5:Y:S01]  /*2730*/  @!P0 LDG.E.U8 R157, desc[UR8][R38.64] ;  /* 0x00000008269d8981 */ /* 0x000362000c1e1100 */
[C---:B0-----:R-:W-:Y:S02]  /*2740*/  IMAD.IADD R58, R93.reuse, 0x1, R60 ;  /* 0x000000015d3a7824 */ /* 0x041fe400078e023c */
[C---:B------:R-:W-:Y:S01]  /*2750*/  IMAD.X R59, R24.reuse, 0x1, R73, P3 ;  /* 0x00000001183b7824 */ /* 0x040fe200018e0649 */
[C---:B------:R-:W-:Y:S01]  /*2760*/  IADD3 RZ, P3, PT, R93.reuse, R31, RZ ;  /* 0x0000001f5dff7210 */ /* 0x040fe20007f7e0ff */
[C---:B-1----:R-:W-:Y:S01]  /*2770*/  IMAD.X R37, R24.reuse, 0x1, R69, P1 ;  /* 0x0000000118257824 */ /* 0x042fe200008e0645 */
[C---:B------:R-:W-:Y:S01]  /*2780*/  IADD3 RZ, P1, PT, R93.reuse, R28, RZ ;  /* 0x0000001c5dff7210 */ /* 0x040fe20007f3e0ff */
[----:B------:R0:W5:Y:S01]  /*2790*/  @!P0 LDG.E.U8 R155, desc[UR8][R56.64] ;  /* 0x00000008389b8981 */ /* 0x000162000c1e1100 */
[C---:B------:R-:W-:Y:S02]  /*27a0*/  IMAD.IADD R36, R93.reuse, 0x1, R32 ;  /* 0x000000015d247824 */ /* 0x040fe400078e0220 */
[----:B------:R-:W-:Y:S01]  /*27b0*/  IMAD.X R39, R24, 0x1, R67, P3 ;  /* 0x0000000118277824 */ /* 0x000fe200018e0643 */
[----:B------:R1:W5:Y:S01]  /*27c0*/  @!P0 LDG.E.U8 R120, desc[UR8][R58.64] ;  /* 0x000000083a788981 */ /* 0x000362000c1e1100 */
[C---:B------:R-:W-:Y:S01]  /*27d0*/  IADD3 R90, P3, PT, R93.reuse, R21, RZ ;  /* 0x000000155d5a7210 */ /* 0x040fe20007f7e0ff */
[----:B------:R-:W-:-:S02]  /*27e0*/  IMAD.IADD R38, R93, 0x1, R31 ;  /* 0x000000015d267824 */ /* 0x000fc400078e021f */
[----:B------:R1:W5:Y:S01]  /*27f0*/  @!P0 LDG.E.U8 R122, desc[UR8][R88.64] ;  /* 0x00000008587a8981 */ /* 0x000362000c1e1100 */
[C---:B0-----:R-:W-:Y:S01]  /*2800*/  IMAD.X R57, R24.reuse, 0x1, R63, P2 ;  /* 0x0000000118397824 */ /* 0x041fe200010e063f */
[C---:B------:R-:W-:Y:S02]  /*2810*/  IADD3 RZ, P2, PT, R93.reuse, R30, RZ ;  /* 0x0000001e5dff7210 */ /* 0x040fe40007f5e0ff */
[----:B------:R0:W5:Y:S01]  /*2820*/  @!P0 LDG.E.U8 R124, desc[UR8][R36.64] ;  /* 0x00000008247c8981 */ /* 0x000162000c1e1100 */
[----:B-1----:R-:W-:Y:S01]  /*2830*/  IMAD.X R59, R24, 0x1, R61, P1 ;  /* 0x00000001183b7824 */ /* 0x002fe200008e063d */
[C---:B------:R-:W-:Y:S01]  /*2840*/  IADD3 RZ, P1, PT, R93.reuse, R27, RZ ;  /* 0x0000001b5dff7210 */ /* 0x040fe20007f3e0ff */
[C---:B------:R-:W-:Y:S01]  /*2850*/  IMAD.IADD R56, R93.reuse, 0x1, R29 ;  /* 0x000000015d387824 */ /* 0x040fe200078e021d */
[----:B------:R-:W5:Y:S01]  /*2860*/  @!P0 LDG.E.U8 R126, desc[UR8][R38.64] ;  /* 0x00000008267e8981 */ /* 0x000f62000c1e1100 */
[C---:B------:R-:W-:Y:S02]  /*2870*/  IMAD.IADD R58, R93.reuse, 0x1, R28 ;  /* 0x000000015d3a7824 */ /* 0x040fe400078e021c */
[C---:B------:R-:W-:Y:S01]  /*2880*/  IMAD.IADD R88, R93.reuse, 0x1, R27 ;  /* 0x000000015d587824 */ /* 0x040fe200078e021b */
[----:B------:R1:W5:Y:S01]  /*2890*/  @!P0 LDG.E.U8 R130, desc[UR8][R56.64] ;  /* 0x0000000838828981 */ /* 0x000362000c1e1100 */
[----:B0-----:R-:W-:-:S02]  /*28a0*/  IMAD.IADD R36, R93, 0x1, R30 ;  /* 0x000000015d247824 */ /* 0x001fc400078e021e */
[C---:B------:R-:W-:Y:S01]  /*28b0*/  IMAD.X R37, R24.reuse, 0x1, R65, P2 ;  /* 0x0000000118257824 */ /* 0x040fe200010e0641 */
[----:B------:R0:W5:Y:S01]  /*28c0*/  @!P0 LDG.E.U8 R132, desc[UR8][R58.64] ;  /* 0x000000083a848981 */ /* 0x000162000c1e1100 */
[C---:B------:R-:W-:Y:S02]  /*28d0*/  IMAD.X R89, R24.reuse, 0x1, R35, P1 ;  /* 0x0000000118597824 */ /* 0x040fe400008e0623 */
[----:B------:R-:W-:Y:S01]  /*28e0*/  IMAD.X R91, R24, 0x1, R33, P3 ;  /* 0x00000001185b7824 */ /* 0x000fe200018e0621 */
[----:B------:R-:W5:Y:S04]  /*28f0*/  @!P0 LDG.E.U8 R128, desc[UR8][R36.64] ;  /* 0x0000000824808981 */ /* 0x000f68000c1e1100 */
[----:B------:R0:W5:Y:S04]  /*2900*/  @!P0 LDG.E.U8 R134, desc[UR8][R88.64] ;  /* 0x0000000858868981 */ /* 0x000168000c1e1100 */
[----:B------:R0:W5:Y:S04]  /*2910*/  @!P0 LDG.E.U8 R136, desc[UR8][R90.64] ;  /* 0x000000085a888981 */ /* 0x000168000c1e1100 */
[----:B-1----:R-:W-:Y:S04]  /*2920*/  LDS.U8 R56, [R25+UR5] ;  /* 0x0000000519387984 */ /* 0x002fe80008000000 */
[----:B------:R-:W1:Y:S04]  /*2930*/  LDS.U8 R57, [R25+UR5+0x20] ;  /* 0x0000200519397984 */ /* 0x000e680008000000 */
[----:B------:R-:W-:Y:S04]  /*2940*/  LDS.U8 R102, [R25+UR5+0x40] ;  /* 0x0000400519667984 */ /* 0x000fe80008000000 */
[----:B------:R-:W-:Y:S04]  /*2950*/  LDS.U8 R145, [R25+UR5+0x60] ;  /* 0x0000600519917984 */ /* 0x000fe80008000000 */
[----:B0-----:R-:W-:Y:S04]  /*2960*/  LDS.U8 R58, [R25+UR5+0x200] ;  /* 0x00020005193a7984 */ /* 0x001fe80008000000 */
[----:B------:R-:W0:Y:S04]  /*2970*/  LDS.U8 R59, [R25+UR5+0x220] ;  /* 0x00022005193b7984 */ /* 0x000e280008000000 */
[----:B------:R-:W-:Y:S04]  /*2980*/  LDS.U8 R104, [R25+UR5+0x240] ;  /* 0x0002400519687984 */ /* 0x000fe80008000000 */
[----:B------:R-:W-:Y:S04]  /*2990*/  LDS.U8 R147, [R25+UR5+0x260] ;  /* 0x0002600519937984 */ /* 0x000fe80008000000 */
[----:B------:R-:W-:Y:S04]  /*29a0*/  LDS.U8 R118, [R23+UR5] ;  /* 0x0000000517767984 */ /* 0x000fe80008000000 */
[----:B------:R-:W0:Y:S04]  /*29b0*/  LDS.U8 R89, [R23+UR5+0x20] ;  /* 0x0000200517597984 */ /* 0x000e280008000000 */
[----:B------:R-:W-:Y:S04]  /*29c0*/  LDS.U8 R106, [R23+UR5+0x40] ;  /* 0x00004005176a7984 */ /* 0x000fe80008000000 */
[----:B------:R-:W-:Y:S04]  /*29d0*/  LDS.U8 R149, [R23+UR5+0x60] ;  /* 0x0000600517957984 */ /* 0x000fe80008000000 */
[----:B------:R-:W-:Y:S04]  /*29e0*/  LDS.U8 R88, [R23+UR5+0x200] ;  /* 0x0002000517587984 */ /* 0x000fe80008000000 */
        /* <DEDUP_REMOVED lines=18> */
[----:B------:R-:W-:Y:S01]  /*2b10*/  LDS.U8 R135, [R80+UR5+0x260] ;  /* 0x0002600550877984 */ /* 0x000fe20008000000 */
[----:B------:R-:W-:Y:S01]  /*2b20*/  BAR.SYNC.DEFER_BLOCKING 0x0 ;  /* 0x0000000000007b1d */ /* 0x000fe20000010000 */
[----:B-1----:R-:W-:-:S02]  /*2b30*/  IMAD R56, R57, 0x100, R56 ;  /* 0x0000010039387824 */ /* 0x002fc400078e0238 */
[----:B0-----:R-:W-:Y:S02]  /*2b40*/  IMAD R58, R59, 0x100, R58 ;  /* 0x000001003b3a7824 */ /* 0x001fe400078e023a */
[----:B------:R-:W-:Y:S02]  /*2b50*/  IMAD R57, R89, 0x100, R118 ;  /* 0x0000010059397824 */ /* 0x000fe400078e0276 */
[----:B------:R-:W-:Y:S01]  /*2b60*/  IMAD R59, R91, 0x100, R88 ;  /* 0x000001005b3b7824 */ /* 0x000fe200078e0258 */
[----:B------:R-:W-:Y:S02]  /*2b70*/  F2FP.F16.E4M3.UNPACK_B R56, R56 ;  /* 0x00000038ff38723e */ /* 0x000fe400020006ff */
[----:B------:R-:W-:Y:S02]  /*2b80*/  F2FP.F16.E4M3.UNPACK_B R58, R58 ;  /* 0x0000003aff3a723e */ /* 0x000fe400020006ff */
[----:B------:R-:W-:Y:S02]  /*2b90*/  F2FP.F16.E4M3.UNPACK_B R57, R57 ;  /* 0x00000039ff39723e */ /* 0x000fe400020006ff */
[----:B------:R-:W-:Y:S01]  /*2ba0*/  F2FP.F16.E4M3.UNPACK_B R59, R59 ;  /* 0x0000003bff3b723e */ /* 0x000fe200020006ff */
[----:B------:R-:W-:-:S02]  /*2bb0*/  IMAD R110, R110, 0x100, R165 ;  /* 0x000001006e6e7824 */ /* 0x000fc400078e02a5 */
[----:B------:R-:W-:Y:S02]  /*2bc0*/  IMAD R112, R112, 0x100, R159 ;  /* 0x0000010070707824 */ /* 0x000fe400078e029f */
[----:B------:R-:W-:Y:S02]  /*2bd0*/  IMAD R114, R114, 0x100, R161 ;  /* 0x0000010072727824 */ /* 0x000fe400078e02a1 */
[----:B------:R-:W-:Y:S01]  /*2be0*/  IMAD R116, R116, 0x100, R163 ;  /* 0x0000010074747824 */ /* 0x000fe200078e02a3 */
[----:B--2---:R-:W-:Y:S04]  /*2bf0*/  STS.U8 [R100+UR5], R137 ;  /* 0x0000008964007988 */ /* 0x004fe80008000005 */
[----:B---3--:R-:W-:Y:S04]  /*2c00*/  STS.U8 [R100+UR5+0x40], R143 ;  /* 0x0000408f64007988 */ /* 0x008fe80008000005 */
[----:B----4-:R-:W-:Y:S04]  /*2c10*/  STS.U8 [R100+UR5+0x100], R153 ;  /* 0x0001009964007988 */ /* 0x010fe80008000005 */
[----:B-----5:R-:W-:Y:S04]  /*2c20*/  STS.U8 [R100+UR5+0x140], R157 ;  /* 0x0001409d64007988 */ /* 0x020fe80008000005 */
        /* <DEDUP_REMOVED lines=11> */
[----:B------:R-:W-:Y:S01]  /*2ce0*/  STS.U8 [R84+UR5+0x3c0], R136 ;  /* 0x0003c08854007988 */ /* 0x000fe20008000005 */
[----:B------:R-:W-:Y:S06]  /*2cf0*/  BAR.SYNC.DEFER_BLOCKING 0x0 ;  /* 0x0000000000007b1d */ /* 0x000fec0000010000 */
[----:B------:R-:W0:Y:S01]  /*2d00*/  LDSM.16.M88.4 R36, [R26] ;  /* 0x000000001a24783b */ /* 0x000e220000000200 */
[----:B------:R-:W-:-:S02]  /*2d10*/  IMAD R102, R145, 0x100, R102 ;  /* 0x0000010091667824 */ /* 0x000fc400078e0266 */
[----:B------:R-:W-:Y:S02]  /*2d20*/  IMAD R104, R147, 0x100, R104 ;  /* 0x0000010093687824 */ /* 0x000fe400078e0268 */
[----:B------:R-:W-:Y:S02]  /*2d30*/  IMAD R106, R149, 0x100, R106 ;  /* 0x00000100956a7824 */ /* 0x000fe400078e026a */
[----:B------:R-:W-:Y:S01]  /*2d40*/  IMAD R108, R151, 0x100, R108 ;  /* 0x00000100976c7824 */ /* 0x000fe200078e026c */
[----:B0-----:R-:W-:Y:S02]  /*2d50*/  F2FP.F16.E4M3.UNPACK_B R90, R36 ;  /* 0x00000024ff5a723e */ /* 0x001fe400020006ff */
[----:B------:R-:W-:Y:S02]  /*2d60*/  F2FP.F16.E4M3.UNPACK_B R91, R37 ;  /* 0x00000025ff5b723e */ /* 0x000fe400020006ff */
[----:B------:R-:W-:Y:S02]  /*2d70*/  F2FP.F16.E4M3.UNPACK_B R88, R38 ;  /* 0x00000026ff58723e */ /* 0x000fe400020006ff */
[----:B------:R-:W-:-:S03]  /*2d80*/  F2FP.F16.E4M3.UNPACK_B R89, R39 ;  /* 0x00000027ff59723e */ /* 0x000fc600020006ff */
[C---:B------:R-:W-:Y:S08]  /*2d90*/  HMMA.16816.F32 R52, R56.reuse, R90, R52 ;  /* 0x0000005a3834723c */ /* 0x040ff00000001834 */
[----:B------:R-:W-:Y:S01]  /*2da0*/  HMMA.16816.F32 R48, R56, R88, R48 ;  /* 0x000000583830723c */ /* 0x000fe20000001830 */
[----:B------:R-:W-:Y:S02]  /*2db0*/  F2FP.F16.E4M3.UNPACK_B R56, R110 ;  /* 0x0000006eff38723e */ /* 0x000fe400020006ff */
[----:B------:R-:W-:-:S02]  /*2dc0*/  F2FP.F16.E4M3.UNPACK_B R58, R112 ;  /* 0x00000070ff3a723e */ /* 0x000fc400020006ff */
[----:B------:R-:W-:Y:S02]  /*2dd0*/  F2FP.F16.E4M3.UNPACK_B R57, R114 ;  /* 0x00000072ff39723e */ /* 0x000fe400020006ff */
[----:B------:R-:W-:-:S07]  /*2de0*/  F2FP.F16.E4M3.UNPACK_B R59, R116 ;  /* 0x00000074ff3b723e */ /* 0x000fce00020006ff */
[----:B------:R-:W-:Y:S01]  /*2df0*/  HMMA.16816.F32 R44, R56, R90, R44 ;  /* 0x0000005a382c723c */ /* 0x000fe2000000182c */
[----:B------:R-:W-:-:S07]  /*2e00*/  F2FP.F16.E4M3.UNPACK_B R90, R36.H1 ;  /* 0x00000024ff5a723e */ /* 0x000fce00030006ff */
[----:B------:R-:W-:Y:S01]  /*2e10*/  HMMA.16816.F32 R40, R56, R88, R40 ;  /* 0x000000583828723c */ /* 0x000fe20000001828 */
[----:B------:R-:W-:Y:S01]  /*2e20*/  F2FP.F16.E4M3.UNPACK_B R91, R37.H1 ;  /* 0x00000025ff5b723e */ /* 0x000fe200030006ff */
[----:B------:R-:W-:Y:S01]  /*2e30*/  IMAD R36, R92, 0x100, R129 ;  /* 0x000001005c247824 */ /* 0x000fe200078e0281 */
[----:B------:R-:W-:Y:S01]  /*2e40*/  F2FP.F16.E4M3.UNPACK_B R88, R38.H1 ;  /* 0x00000026ff58723e */ /* 0x000fe200030006ff */
[----:B------:R-:W-:Y:S01]  /*2e50*/  IMAD R38, R131, 0x100, R94 ;  /* 0x0000010083267824 */ /* 0x000fe200078e025e */
[----:B------:R-:W-:Y:S01]  /*2e60*/  F2FP.F16.E4M3.UNPACK_B R89, R39.H1 ;  /* 0x00000027ff59723e */ /* 0x000fe200030006ff */
[----:B------:R-:W-:Y:S02]  /*2e70*/  IMAD R37, R133, 0x100, R96 ;  /* 0x0000010085257824 */ /* 0x000fe400078e0260 */
[----:B------:R-:W-:Y:S01]  /*2e80*/  IMAD R39, R135, 0x100, R98 ;  /* 0x0000010087277824 */ /* 0x000fe200078e0262 */
[----:B------:R-:W-:Y:S02]  /*2e90*/  F2FP.F16.E4M3.UNPACK_B R56, R102 ;  /* 0x00000066ff38723e */ /* 0x000fe400020006ff */
[----:B------:R-:W-:-:S02]  /*2ea0*/  F2FP.F16.E4M3.UNPACK_B R58, R104 ;  /* 0x00000068ff3a723e */ /* 0x000fc400020006ff */
[----:B------:R-:W-:Y:S02]  /*2eb0*/  F2FP.F16.E4M3.UNPACK_B R57, R106 ;  /* 0x0000006aff39723e */ /* 0x000fe400020006ff */
[----:B------:R-:W-:Y:S02]  /*2ec0*/  F2FP.F16.E4M3.UNPACK_B R59, R108 ;  /* 0x0000006cff3b723e */ /* 0x000fe400020006ff */
[----:B------:R-:W-:Y:S02]  /*2ed0*/  F2FP.F16.E4M3.UNPACK_B R36, R36 ;  /* 0x00000024ff24723e */ /* 0x000fe400020006ff */
[----:B------:R-:W-:Y:S02]  /*2ee0*/  F2FP.F16.E4M3.UNPACK_B R38, R38 ;  /* 0x00000026ff26723e */ /* 0x000fe400020006ff */
[----:B------:R-:W-:Y:S02]  /*2ef0*/  F2FP.F16.E4M3.UNPACK_B R37, R37 ;  /* 0x00000025ff25723e */ /* 0x000fe400020006ff */
[----:B------:R-:W-:Y:S01]  /*2f00*/  F2FP.F16.E4M3.UNPACK_B R39, R39 ;  /* 0x00000027ff27723e */ /* 0x000fe200020006ff */
[----:B------:R-:W-:Y:S01]  /*2f10*/  HMMA.16816.F32 R52, R56, R90, R52 ;  /* 0x0000005a3834723c */ /* 0x000fe20000001834 */
[----:B------:R-:W-:-:S02]  /*2f20*/  USHF.R.S32.HI UR10, URZ, 0x1f, UR4 ;  /* 0x0000001fff0a7899 */ /* 0x000fc40008011404 */
[----:B------:R-:W-:Y:S01]  /*2f30*/  IADD3 R21, P2, PT, R21, UR4, RZ ;  /* 0x0000000415157c10 */ /* 0x000fe2000ff5e0ff */
[----:B------:R-:W-:Y:S01]  /*2f40*/  UIADD3 UR6, UPT, UPT, UR6, -0x1, URZ ;  /* 0xffffffff06067890 */ /* 0x000fe2000fffe0ff */
[----:B------:R-:W-:-:S03]  /*2f50*/  IADD3 R27, P3, PT, R27, UR4, RZ ;  /* 0x000000041b1b7c10 */ /* 0x000fc6000ff7e0ff */
[----:B------:R-:W-:Y:S01]  /*2f60*/  HMMA.16816.F32 R48, R56, R88, R48 ;  /* 0x000000583830723c */ /* 0x000fe20000001830 */
[----:B------:R-:W-:-:S07]  /*2f70*/  IADD3 R28, P4, PT, R28, UR4, RZ ;  /* 0x000000041c1c7c10 */ /* 0x000fce000ff9e0ff */
[----:B------:R-:W-:Y:S01]  /*2f80*/  HMMA.16816.F32 R44, R36, R90, R44 ;  /* 0x0000005a242c723c */ /* 0x000fe2000000182c */
[----:B------:R-:W-:-:S07]  /*2f90*/  UISETP.NE.U32.AND UP0, UPT, UR6, URZ, UPT ;  /* 0x000000ff0600728c */ /* 0x000fce000bf05070 */
[----:B------:R-:W-:Y:S01]  /*2fa0*/  HMMA.16816.F32 R40, R36, R88, R40 ;  /* 0x000000582428723c */ /* 0x000fe20000001828 */
[----:B------:R-:W-:Y:S02]  /*2fb0*/  IADD3.X R33, PT, PT, R33, UR10, RZ, P2, !PT ;  /* 0x0000000a21217c10 */ /* 0x000fe400097fe4ff */
[----:B------:R-:W-:Y:S02]  /*2fc0*/  IADD3.X R35, PT, PT, R35, UR10, RZ, P3, !PT ;  /* 0x0000000a23237c10 */ /* 0x000fe40009ffe4ff */
[----:B------:R-:W-:Y:S02]  /*2fd0*/  IADD3.X R61, PT, PT, R61, UR10, RZ, P4, !PT ;  /* 0x0000000a3d3d7c10 */ /* 0x000fe4000a7fe4ff */
[----:B------:R-:W-:Y:S02]  /*2fe0*/  IADD3 R29, P5, PT, R29, UR4, RZ ;  /* 0x000000041d1d7c10 */ /* 0x000fe4000ffbe0ff */
[----:B------:R-:W-:Y:S02]  /*2ff0*/  IADD3 R30, P6, PT, R30, UR4, RZ ;  /* 0x000000041e1e7c10 */ /* 0x000fe4000ffde0ff */
[----:B------:R-:W-:-:S02]  /*3000*/  IADD3 R31, P0, PT, R31, UR4, RZ ;  /* 0x000000041f1f7c10 */ /* 0x000fc4000ff1e0ff */
[----:B------:R-:W-:Y:S02]  /*3010*/  IADD3 R32, P1, PT, R32, UR4, RZ ;  /* 0x0000000420207c10 */ /* 0x000fe4000ff3e0ff */
[----:B------:R-:W-:Y:S02]  /*3020*/  IADD3 R34, P2, PT, R34, UR4, RZ ;  /* 0x0000000422227c10 */ /* 0x000fe4000ff5e0ff */
[----:B------:R-:W-:Y:S02]  /*3030*/  IADD3 R60, P3, PT, R60, UR4, RZ ;  /* 0x000000043c3c7c10 */ /* 0x000fe4000ff7e0ff */
[----:B------:R-:W-:Y:S02]  /*3040*/  IADD3 R62, P4, PT, R62, UR4, RZ ;  /* 0x000000043e3e7c10 */ /* 0x000fe4000ff9e0ff */
[----:B------:R-:W-:Y:S02]  /*3050*/  IADD3.X R63, PT, PT, R63, UR10, RZ, P5, !PT ;  /* 0x0000000a3f3f7c10 */ /* 0x000fe4000affe4ff */
[----:B------:R-:W-:-:S02]  /*3060*/  IADD3.X R65, PT, PT, R65, UR10, RZ, P6, !PT ;  /* 0x0000000a41417c10 */ /* 0x000fc4000b7fe4ff */
[----:B------:R-:W-:Y:S02]  /*3070*/  IADD3.X R67, PT, PT, R67, UR10, RZ, P0, !PT ;  /* 0x0000000a43437c10 */ /* 0x000fe400087fe4ff */
[----:B------:R-:W-:Y:S02]  /*3080*/  IADD3.X R69, PT, PT, R69, UR10, RZ, P1, !PT ;  /* 0x0000000a45457c10 */ /* 0x000fe40008ffe4ff */
[----:B------:R-:W-:Y:S02]  /*3090*/  IADD3.X R71, PT, PT, R71, UR10, RZ, P2, !PT ;  /* 0x0000000a47477c10 */ /* 0x000fe400097fe4ff */
[----:B------:R-:W-:Y:S02]  /*30a0*/  IADD3.X R73, PT, PT, R73, UR10, RZ, P3, !PT ;  /* 0x0000000a49497c10 */ /* 0x000fe40009ffe4ff */
[----:B------:R-:W-:Y:S02]  /*30b0*/  IADD3.X R75, PT, PT, R75, UR10, RZ, P4, !PT ;  /* 0x0000000a4b4b7c10 */ /* 0x000fe4000a7fe4ff */
[----:B------:R-:W-:-:S02]  /*30c0*/  IADD3 R64, P5, PT, R64, UR4, RZ ;  /* 0x0000000440407c10 */ /* 0x000fc4000ffbe0ff */
[----:B------:R-:W-:Y:S02]  /*30d0*/  IADD3 R66, P6, PT, R66, UR4, RZ ;  /* 0x0000000442427c10 */ /* 0x000fe4000ffde0ff */
[----:B------:R-:W-:Y:S02]  /*30e0*/  IADD3 R68, P0, PT, R68, UR4, RZ ;  /* 0x0000000444447c10 */ /* 0x000fe4000ff1e0ff */
[----:B------:R-:W-:Y:S02]  /*30f0*/  IADD3 R70, P1, PT, R70, UR4, RZ ;  /* 0x0000000446467c10 */ /* 0x000fe4000ff3e0ff */
[----:B------:R-:W-:Y:S02]  /*3100*/  IADD3 R72, P2, PT, R72, UR4, RZ ;  /* 0x0000000448487c10 */ /* 0x000fe4000ff5e0ff */
[----:B------:R-:W-:Y:S02]  /*3110*/  IADD3 R74, P3, PT, R74, UR4, RZ ;  /* 0x000000044a4a7c10 */ /* 0x000fe4000ff7e0ff */
[----:B------:R-:W-:-:S02]  /*3120*/  IADD3 R76, P4, PT, R127, R76, RZ ;  /* 0x0000004c7f4c7210 */ /* 0x000fc40007f9e0ff */
[----:B------:R-:W-:Y:S02]  /*3130*/  IADD3.X R77, PT, PT, R77, UR10, RZ, P5, !PT ;  /* 0x0000000a4d4d7c10 */ /* 0x000fe4000affe4ff */
[----:B------:R-:W-:Y:S02]  /*3140*/  IADD3.X R79, PT, PT, R79, UR10, RZ, P6, !PT ;  /* 0x0000000a4f4f7c10 */ /* 0x000fe4000b7fe4ff */
[----:B------:R-:W-:Y:S02]  /*3150*/  IADD3.X R81, PT, PT, R81, UR10, RZ, P0, !PT ;  /* 0x0000000a51517c10 */ /* 0x000fe400087fe4ff */
[----:B------:R-:W-:Y:S02]  /*3160*/  IADD3.X R83, PT, PT, R83, UR10, RZ, P1, !PT ;  /* 0x0000000a53537c10 */ /* 0x000fe40008ffe4ff */
[----:B------:R-:W-:Y:S02]  /*3170*/  IADD3.X R85, PT, PT, R85, UR10, RZ, P2, !PT ;  /* 0x0000000a55557c10 */ /* 0x000fe400097fe4ff */
[----:B------:R-:W-:-:S02]  /*3180*/  IADD3.X R87, PT, PT, R87, UR10, RZ, P3, !PT ;  /* 0x0000000a57577c10 */ /* 0x000fc40009ffe4ff */
[----:B------:R-:W-:Y:S01]  /*3190*/  LEA.HI.X.SX32 R78, R127, R78, 0x1, P4 ;  /* 0x0000004e7f4e7211 */ /* 0x000fe200020f0eff */
[----:B------:R-:W-:Y:S01]  /*31a0*/  UIADD3 UR7, UPT, UPT, UR7, -0x20, URZ ;  /* 0xffffffe007077890 */ /* 0x000fe2000fffe0ff */
[----:B------:R-:W-:Y:S11]  /*31b0*/  BRA.U UP0, `(.L_x_2) ;  /* 0xffffffe900c87547 */ /* 0x000ff6000b83ffff */
.L_x_1:
[----:B------:R-:W0:Y:S01]  /*31c0*/  S2R R22, SR_TID.X ;  /* 0x0000000000167919 */ /* 0x000e220000002100 */
[----:B------:R-:W-:Y:S01]  /*31d0*/  LOP3.LUT R21, R0, 0x1c, RZ, 0xc0, !PT ;  /* 0x0000001c00157812 */ /* 0x000fe200078ec0ff */
[----:B------:R-:W1:Y:S01]  /*31e0*/  LDCU.128 UR12, c[0x0][0x390] ;  /* 0x00007200ff0c77ac */ /* 0x000e620008000c00 */
[----:B------:R-:W-:Y:S02]  /*31f0*/  LOP3.LUT R23, R20, 0x300, RZ, 0xc0, !PT ;  /* 0x0000030014177812 */ /* 0x000fe400078ec0ff */
[----:B------:R-:W-:Y:S01]  /*3200*/  LOP3.LUT R21, R21, 0x60, R20, 0xf8, !PT ;  /* 0x0000006015157812 */ /* 0x000fe200078ef814 */
[----:B------:R-:W2:Y:S01]  /*3210*/  LDCU UR4, c[0x0][0x3b4] ;  /* 0x00007680ff0477ac */ /* 0x000ea20008000800 */
[----:B------:R-:W-:Y:S01]  /*3220*/  F2FP.SATFINITE.E4M3.F32.PACK_AB_MERGE_C R52, R53, R52, RZ ;  /* 0x000000343534723e */ /* 0x000fe200048070ff */
[----:B------:R-:W-:Y:S01]  /*3230*/  IMAD R23, R2, 0x4, R23 ;  /* 0x0000000402177824 */ /* 0x000fe200078e0217 */
[----:B------:R-:W-:Y:S01]  /*3240*/  F2FP.SATFINITE.E4M3.F32.PACK_AB_MERGE_C R48, R49, R48, RZ ;  /* 0x000000303130723e */ /* 0x000fe200048070ff */
[----:B------:R-:W3:Y:S01]  /*3250*/  LDCU UR6, c[0x0][0x3b8] ;  /* 0x00007700ff0677ac */ /* 0x000ee20008000800 */
[----:B------:R-:W-:-:S02]  /*3260*/  F2FP.SATFINITE.E4M3.F32.PACK_AB_MERGE_C R54, R55, R54, RZ ;  /* 0x000000363736723e */ /* 0x000fc400048070ff */
[----:B------:R-:W-:Y:S02]  /*3270*/  F2FP.SATFINITE.E4M3.F32.PACK_AB_MERGE_C R50, R51, R50, RZ ;  /* 0x000000323332723e */ /* 0x000fe400048070ff */
[----:B------:R-:W-:Y:S02]  /*3280*/  F2FP.SATFINITE.E4M3.F32.PACK_AB_MERGE_C R44, R45, R44, RZ ;  /* 0x0000002c2d2c723e */ /* 0x000fe400048070ff */
[----:B------:R-:W-:Y:S02]  /*3290*/  F2FP.SATFINITE.E4M3.F32.PACK_AB_MERGE_C R40, R41, R40, RZ ;  /* 0x000000282928723e */ /* 0x000fe400048070ff */
[----:B------:R-:W-:Y:S02]  /*32a0*/  F2FP.SATFINITE.E4M3.F32.PACK_AB_MERGE_C R46, R47, R46, RZ ;  /* 0x0000002e2f2e723e */ /* 0x000fe400048070ff */
[----:B------:R-:W-:Y:S02]  /*32b0*/  F2FP.SATFINITE.E4M3.F32.PACK_AB_MERGE_C R42, R43, R42, RZ ;  /* 0x0000002a2b2a723e */ /* 0x000fe400048070ff */
[----:B------:R-:W-:-:S02]  /*32c0*/  LOP3.LUT R52, R52, 0xffff, RZ, 0xc0, !PT ;  /* 0x0000ffff34347812 */ /* 0x000fc400078ec0ff */
[----:B------:R-:W-:Y:S02]  /*32d0*/  LOP3.LUT R54, R54, 0xffff, RZ, 0xc0, !PT ;  /* 0x0000ffff36367812 */ /* 0x000fe400078ec0ff */
[----:B------:R-:W-:Y:S02]  /*32e0*/  LOP3.LUT R44, R44, 0xffff, RZ, 0xc0, !PT ;  /* 0x0000ffff2c2c7812 */ /* 0x000fe400078ec0ff */
[----:B------:R-:W-:Y:S02]  /*32f0*/  LOP3.LUT R25, R40, 0xffff, RZ, 0xc0, !PT ;  /* 0x0000ffff28197812 */ /* 0x000fe400078ec0ff */
[----:B------:R-:W-:Y:S02]  /*3300*/  LOP3.LUT R46, R46, 0xffff, RZ, 0xc0, !PT ;  /* 0x0000ffff2e2e7812 */ /* 0x000fe400078ec0ff */
[----:B0-----:R-:W-:Y:S02]  /*3310*/  LOP3.LUT R22, R22, 0x20, RZ, 0xc0, !PT ;  /* 0x0000002016167812 */ /* 0x001fe400078ec0ff */
[----:B------:R-:W-:-:S02]  /*3320*/  LOP3.LUT R29, R42, 0xffff, RZ, 0xc0, !PT ;  /* 0x0000ffff2a1d7812 */ /* 0x000fc400078ec0ff */
[C---:B------:R-:W-:Y:S01]  /*3330*/  LEA.HI R33, R22.reuse, R23, RZ, 0x1c ;  /* 0x0000001716217211 */ /* 0x040fe200078fe0ff */
[----:B------:R-:W-:Y:S01]  /*3340*/  IMAD R26, R22, 0x4, R21 ;  /* 0x00000004161a7824 */ /* 0x000fe200078e0215 */
[----:B------:R-:W-:Y:S02]  /*3350*/  LOP3.LUT R21, R48, 0xffff, RZ, 0xc0, !PT ;  /* 0x0000ffff30157812 */ /* 0x000fe400078ec0ff */
[----:B------:R-:W-:Y:S02]  /*3360*/  LOP3.LUT R23, R50, 0xffff, RZ, 0xc0, !PT ;  /* 0x0000ffff32177812 */ /* 0x000fe400078ec0ff */
[----:B------:R-:W-:Y:S02]  /*3370*/  SHF.R.U32.HI R0, RZ, 0x8, R52 ;  /* 0x00000008ff007819 */ /* 0x000fe40000011634 */
[--C-:B------:R-:W-:Y:S02]  /*3380*/  PRMT R27, R52, 0x3340, R21.reuse ;  /* 0x00003340341b7816 */ /* 0x100fe40000000015 */
[----:B------:R-:W-:-:S02]  /*3390*/  SHF.R.U32.HI R20, RZ, 0x8, R21 ;  /* 0x00000008ff147819 */ /* 0x000fc40000011615 */
[----:B------:R-:W-:Y:S02]  /*33a0*/  SHF.R.U32.HI R2, RZ, 0x8, R54 ;  /* 0x00000008ff027819 */ /* 0x000fe40000011636 */
[--C-:B------:R-:W-:Y:S02]  /*33b0*/  SHF.R.U32.HI R21, RZ, 0x8, R23.reuse ;  /* 0x00000008ff157819 */ /* 0x100fe40000011617 */
[----:B------:R-:W-:Y:S02]  /*33c0*/  PRMT R28, R54, 0x3340, R23 ;  /* 0x00003340361c7816 */ /* 0x000fe40000000017 */
[----:B------:R-:W-:Y:S02]  /*33d0*/  SHF.R.U32.HI R22, RZ, 0x8, R44 ;  /* 0x00000008ff167819 */ /* 0x000fe4000001162c */
[--C-:B------:R-:W-:Y:S02]  /*33e0*/  PRMT R30, R44, 0x3340, R25.reuse ;  /* 0x000033402c1e7816 */ /* 0x100fe40000000019 */
[----:B------:R-:W-:-:S02]  /*33f0*/  SHF.R.U32.HI R24, RZ, 0x8, R25 ;  /* 0x00000008ff187819 */ /* 0x000fc40000011619 */
[----:B------:R-:W-:Y:S02]  /*3400*/  SHF.R.U32.HI R23, RZ, 0x8, R46 ;  /* 0x00000008ff177819 */ /* 0x000fe4000001162e */
[--C-:B------:R-:W-:Y:S02]  /*3410*/  PRMT R32, R46, 0x3340, R29.reuse ;  /* 0x000033402e207816 */ /* 0x100fe4000000001d */
[----:B------:R-:W-:Y:S02]  /*3420*/  SHF.R.U32.HI R25, RZ, 0x8, R29 ;  /* 0x00000008ff197819 */ /* 0x000fe4000001161d */
[----:B------:R-:W-:Y:S02]  /*3430*/  LOP3.LUT R29, R0, 0xffff, RZ, 0xc0, !PT ;  /* 0x0000ffff001d7812 */ /* 0x000fe400078ec0ff */
[----:B------:R-:W-:Y:S02]  /*3440*/  LOP3.LUT R20, R20, 0xffff, RZ, 0xc0, !PT ;  /* 0x0000ffff14147812 */ /* 0x000fe400078ec0ff */
[----:B------:R-:W-:-:S02]  /*3450*/  LOP3.LUT R2, R2, 0xffff, RZ, 0xc0, !PT ;  /* 0x0000ffff02027812 */ /* 0x000fc400078ec0ff */
[----:B------:R-:W-:Y:S02]  /*3460*/  LOP3.LUT R21, R21, 0xffff, RZ, 0xc0, !PT ;  /* 0x0000ffff15157812 */ /* 0x000fe400078ec0ff */
[----:B------:R-:W-:Y:S02]  /*3470*/  LOP3.LUT R31, R22, 0xffff, RZ, 0xc0, !PT ;  /* 0x0000ffff161f7812 */ /* 0x000fe400078ec0ff */
[----:B------:R-:W-:Y:S02]  /*3480*/  LOP3.LUT R24, R24, 0xffff, RZ, 0xc0, !PT ;  /* 0x0000ffff18187812 */ /* 0x000fe400078ec0ff */
[----:B------:R-:W-:Y:S02]  /*3490*/  LOP3.LUT R0, R23, 0xffff, RZ, 0xc0, !PT ;  /* 0x0000ffff17007812 */ /* 0x000fe400078ec0ff */
[----:B------:R-:W-:Y:S02]  /*34a0*/  LOP3.LUT R25, R25, 0xffff, RZ, 0xc0, !PT ;  /* 0x0000ffff19197812 */ /* 0x000fe400078ec0ff */
[----:B------:R-:W-:-:S02]  /*34b0*/  PRMT R20, R29, 0x3340, R20 ;  /* 0x000033401d147816 */ /* 0x000fc40000000014 */
[----:B------:R-:W-:Y:S02]  /*34c0*/  PRMT R21, R2, 0x3340, R21 ;  /* 0x0000334002157816 */ /* 0x000fe40000000015 */
[----:B------:R-:W-:Y:S02]  /*34d0*/  PRMT R31, R31, 0x3340, R24 ;  /* 0x000033401f1f7816 */ /* 0x000fe40000000018 */
[----:B------:R-:W-:Y:S02]  /*34e0*/  PRMT R25, R0, 0x3340, R25 ;  /* 0x0000334000197816 */ /* 0x000fe40000000019 */
[----:B------:R-:W-:Y:S01]  /*34f0*/  PRMT R27, R27, 0x5410, R20 ;  /* 0x000054101b1b7816 */ /* 0x000fe20000000014 */
[----:B------:R-:W-:Y:S01]  /*3500*/  BAR.SYNC.DEFER_BLOCKING 0x0 ;  /* 0x0000000000007b1d */ /* 0x000fe20000010000 */
[----:B------:R-:W-:Y:S02]  /*3510*/  PRMT R21, R28, 0x5410, R21 ;  /* 0x000054101c157816 */ /* 0x000fe40000000015 */
[----:B------:R-:W-:-:S02]  /*3520*/  LOP3.LUT R0, R26, 0x20, RZ, 0x3c, !PT ;  /* 0x000000201a007812 */ /* 0x000fc400078e3cff */
[----:B------:R-:W-:Y:S02]  /*3530*/  PRMT R31, R30, 0x5410, R31 ;  /* 0x000054101e1f7816 */ /* 0x000fe4000000001f */
[----:B------:R-:W-:Y:S02]  /*3540*/  LOP3.LUT R2, R26, 0x40, RZ, 0x3c, !PT ;  /* 0x000000401a027812 */ /* 0x000fe400078e3cff */
[----:B------:R-:W-:Y:S02]  /*3550*/  PRMT R25, R32, 0x5410, R25 ;  /* 0x0000541020197816 */ /* 0x000fe40000000019 */
[----:B------:R-:W-:Y:S02]  /*3560*/  LOP3.LUT R20, R26, 0x60, RZ, 0x3c, !PT ;  /* 0x000000601a147812 */ /* 0x000fe400078e3cff */
[C---:B------:R-:W-:Y:S02]  /*3570*/  LOP3.LUT R22, R33.reuse, 0x20, RZ, 0x3c, !PT ;  /* 0x0000002021167812 */ /* 0x040fe400078e3cff */
[----:B------:R-:W-:-:S02]  /*3580*/  LOP3.LUT R23, R33, 0x40, RZ, 0x3c, !PT ;  /* 0x0000004021177812 */ /* 0x000fc400078e3cff */
[----:B------:R-:W-:Y:S02]  /*3590*/  LOP3.LUT R24, R33, 0x60, RZ, 0x3c, !PT ;  /* 0x0000006021187812 */ /* 0x000fe400078e3cff */
[C---:B-1----:R-:W-:Y:S01]  /*35a0*/  ISETP.GE.AND P0, PT, R19.reuse, UR14, PT ;  /* 0x0000000e13007c0c */ /* 0x042fe2000bf06270 */
[----:B--2---:R-:W-:-:S03]  /*35b0*/  IMAD R19, R19, UR4, RZ ;  /* 0x0000000413137c24 */ /* 0x004fc6000f8e02ff */
[C---:B------:R-:W-:Y:S01]  /*35c0*/  ISETP.LT.AND P1, PT, R3.reuse, UR15, !P0 ;  /* 0x0000000f03007c0c */ /* 0x040fe2000c721270 */
[----:B------:R-:W-:Y:S01]  /*35d0*/  STS [R26+UR5], R27 ;  /* 0x0000001b1a007988 */ /* 0x000fe20008000805 */
[----:B---3--:R-:W-:Y:S01]  /*35e0*/  IMAD R3, R3, UR6, RZ ;  /* 0x0000000603037c24 */ /* 0x008fe2000f8e02ff */
[C---:B------:R-:W-:Y:S02]  /*35f0*/  IADD3 R30, P2, PT, R19.reuse, UR12, RZ ;  /* 0x0000000c131e7c10 */ /* 0x040fe4000ff5e0ff */
[----:B------:R0:W-:Y:S01]  /*3600*/  STS [R0+UR5+0x100], R21 ;  /* 0x0001001500007988 */ /* 0x0001e20008000805 */
[C---:B------:R-:W-:Y:S01]  /*3610*/  ISETP.LT.AND P4, PT, R4.reuse, UR15, !P0 ;  /* 0x0000000f04007c0c */ /* 0x040fe2000c781270 */
[----:B------:R-:W-:Y:S01]  /*3620*/  IMAD R4, R4, UR6, RZ ;  /* 0x0000000604047c24 */ /* 0x000fe2000f8e02ff */
[----:B------:R-:W-:Y:S01]  /*3630*/  LEA.HI.X.SX32 R32, R19, UR13, 0x1, P2 ;  /* 0x0000000d13207c11 */ /* 0x000fe200090f0eff */
[----:B------:R1:W-:Y:S04]  /*3640*/  STS [R2+UR5+0x200], R31 ;  /* 0x0002001f02007988 */ /* 0x0003e80008000805 */
[----:B------:R2:W-:Y:S01]  /*3650*/  STS [R20+UR5+0x300], R25 ;  /* 0x0003001914007988 */ /* 0x0005e20008000805 */
[----:B0-----:R-:W-:Y:S01]  /*3660*/  IMAD R0, R6, UR6, RZ ;  /* 0x0000000606007c24 */ /* 0x001fe2000f8e02ff */
[----:B------:R-:W-:Y:S01]  /*3670*/  BAR.SYNC.DEFER_BLOCKING 0x0 ;  /* 0x0000000000007b1d */ /* 0x000fe20000010000 */
[----:B-1----:R-:W-:-:S04]  /*3680*/  IADD3 R2, P2, PT, R3, R30, RZ ;  /* 0x0000001e03027210 */ /* 0x002fc80007f5e0ff */
[----:B------:R-:W-:Y:S02]  /*3690*/  LEA.HI.X.SX32 R3, R3, R32, 0x1, P2 ;  /* 0x0000002003037211 */ /* 0x000fe400010f0eff */
[C---:B------:R-:W-:Y:S01]  /*36a0*/  ISETP.LT.AND P2, PT, R5.reuse, UR15, !P0 ;  /* 0x0000000f05007c0c */ /* 0x040fe2000c741270 */
[----:B------:R-:W-:Y:S01]  /*36b0*/  IMAD R5, R5, UR6, RZ ;  /* 0x0000000605057c24 */ /* 0x000fe2000f8e02ff */
[----:B--2---:R-:W-:-:S04]  /*36c0*/  IADD3 R20, P3, PT, R4, R30, RZ ;  /* 0x0000001e04147210 */ /* 0x004fc80007f7e0ff */
[----:B------:R-:W-:Y:S02]  /*36d0*/  LEA.HI.X.SX32 R21, R4, R32, 0x1, P3 ;  /* 0x0000002004157211 */ /* 0x000fe400018f0eff */
[----:B------:R-:W-:Y:S02]  /*36e0*/  IADD3 R4, P6, PT, R5, R30, RZ ;  /* 0x0000001e05047210 */ /* 0x000fe40007fde0ff */
[C---:B------:R-:W-:Y:S01]  /*36f0*/  ISETP.LT.AND P3, PT, R7.reuse, UR15, !P0 ;  /* 0x0000000f07007c0c */ /* 0x040fe2000c761270 */
[----:B------:R-:W-:Y:S01]  /*3700*/  IMAD R7, R7, UR6, RZ ;  /* 0x0000000607077c24 */ /* 0x000fe2000f8e02ff */
[----:B------:R-:W-:Y:S01]  /*3710*/  LEA.HI.X.SX32 R5, R5, R32, 0x1, P6 ;  /* 0x0000002005057211 */ /* 0x000fe200030f0eff */
[----:B------:R-:W0:Y:S04]  /*3720*/  LDS.U16 R28, [R33+UR5] ;  /* 0x00000005211c7984 */ /* 0x000e280008000400 */
[----:B------:R-:W1:Y:S04]  /*3730*/  LDS.U16 R29, [R22+UR5] ;  /* 0x00000005161d7984 */ /* 0x000e680008000400 */
[----:B------:R-:W2:Y:S04]  /*3740*/  LDS.U16 R26, [R23+UR5] ;  /* 0x00000005171a7984 */ /* 0x000ea80008000400 */
[----:B------:R-:W3:Y:S04]  /*3750*/  LDS.U16 R25, [R24+UR5] ;  /* 0x0000000518197984 */ /* 0x000ee80008000400 */
[----:B------:R-:W4:Y:S04]  /*3760*/  LDS.U16 R33, [R33+UR5+0x80] ;  /* 0x0000800521217984 */ /* 0x000f280008000400 */
[----:B------:R-:W5:Y:S04]  /*3770*/  LDS.U16 R22, [R22+UR5+0x80] ;  /* 0x0000800516167984 */ /* 0x000f680008000400 */
[----:B------:R-:W5:Y:S04]  /*3780*/  LDS.U16 R23, [R23+UR5+0x80] ;  /* 0x0000800517177984 */ /* 0x000f680008000400 */
[----:B------:R-:W5:Y:S01]  /*3790*/  LDS.U16 R24, [R24+UR5+0x80] ;  /* 0x0000800518187984 */ /* 0x000f620008000400 */
[----:B0-----:R-:W-:-:S02]  /*37a0*/  PRMT R19, R28, 0x7770, RZ ;  /* 0x000077701c137816 */ /* 0x001fc400000000ff */
[----:B-1----:R-:W-:-:S03]  /*37b0*/  PRMT R27, R29, 0x7770, RZ ;  /* 0x000077701d1b7816 */ /* 0x002fc600000000ff */
[----:B------:R0:W-:Y:S01]  /*37c0*/  @P1 STG.E.U8 desc[UR8][R2.64], R19 ;  /* 0x0000001302001986 */ /* 0x0001e2000c101108 */
[C---:B------:R-:W-:Y:S01]  /*37d0*/  ISETP.LT.AND P1, PT, R8.reuse, UR15, !P0 ;  /* 0x0000000f08007c0c */ /* 0x040fe2000c721270 */
[----:B------:R-:W-:Y:S01]  /*37e0*/  IMAD R8, R8, UR6, RZ ;  /* 0x0000000608087c24 */ /* 0x000fe2000f8e02ff */
[----:B--2---:R-:W-:Y:S01]  /*37f0*/  PRMT R31, R26, 0x7770, RZ ;  /* 0x000077701a1f7816 */ /* 0x004fe200000000ff */
[----:B------:R1:W-:Y:S01]  /*3800*/  @P4 STG.E.U8 desc[UR8][R20.64], R27 ;  /* 0x0000001b14004986 */ /* 0x0003e2000c101108 */
[----:B------:R-:W-:Y:S02]  /*3810*/  ISETP.LT.AND P4, PT, R6, UR15, !P0 ;  /* 0x0000000f06007c0c */ /* 0x000fe4000c781270 */
[----:B------:R-:W-:Y:S01]  /*3820*/  IADD3 R6, P6, PT, R7, R30, RZ ;  /* 0x0000001e07067210 */ /* 0x000fe20007fde0ff */
[----:B------:R2:W-:Y:S01]  /*3830*/  @P2 STG.E.U8 desc[UR8][R4.64], R31 ;  /* 0x0000001f04002986 */ /* 0x0005e2000c101108 */
[----:B---3--:R-:W-:Y:S02]  /*3840*/  PRMT R35, R25, 0x7770, RZ ;  /* 0x0000777019237816 */ /* 0x008fe400000000ff */
[----:B------:R-:W-:-:S02]  /*3850*/  LEA.HI.X.SX32 R7, R7, R32, 0x1, P6 ;  /* 0x0000002007077211 */ /* 0x000fc400030f0eff */
[-C--:B0-----:R-:W-:Y:S02]  /*3860*/  IADD3 R2, P5, PT, R0, R30.reuse, RZ ;  /* 0x0000001e00027210 */ /* 0x081fe40007fbe0ff */
[----:B----4-:R-:W-:Y:S02]  /*3870*/  PRMT R19, R33, 0x7770, RZ ;  /* 0x0000777021137816 */ /* 0x010fe400000000ff */
[----:B-1----:R-:W-:Y:S02]  /*3880*/  IADD3 R20, P2, PT, R8, R30, RZ ;  /* 0x0000001e08147210 */ /* 0x002fe40007f5e0ff */
[-C--:B------:R-:W-:Y:S01]  /*3890*/  LEA.HI.X.SX32 R3, R0, R32.reuse, 0x1, P5 ;  /* 0x0000002000037211 */ /* 0x080fe200028f0eff */
[----:B------:R-:W-:Y:S01]  /*38a0*/  IMAD R0, R16, UR6, RZ ;  /* 0x0000000610007c24 */ /* 0x000fe2000f8e02ff */
[----:B------:R-:W-:Y:S02]  /*38b0*/  LEA.HI.X.SX32 R21, R8, R32, 0x1, P2 ;  /* 0x0000002008157211 */ /* 0x000fe400010f0eff */
[C---:B------:R-:W-:Y:S01]  /*38c0*/  ISETP.LT.AND P2, PT, R9.reuse, UR15, !P0 ;  /* 0x0000000f09007c0c */ /* 0x040fe2000c741270 */
[----:B------:R-:W-:Y:S01]  /*38d0*/  IMAD R9, R9, UR6, RZ ;  /* 0x0000000609097c24 */ /* 0x000fe2000f8e02ff */
[----:B------:R0:W-:Y:S01]  /*38e0*/  @P4 STG.E.U8 desc[UR8][R2.64], R35 ;  /* 0x0000002302004986 */ /* 0x0001e2000c101108 */
[----:B-----5:R-:W-:-:S02]  /*38f0*/  PRMT R27, R22, 0x7770, RZ ;  /* 0x00007770161b7816 */ /* 0x020fc400000000ff */
[C---:B------:R-:W-:Y:S01]  /*3900*/  ISETP.LT.AND P4, PT, R10.reuse, UR15, !P0 ;  /* 0x0000000f0a007c0c */ /* 0x040fe2000c781270 */
[----:B------:R-:W-:Y:S01]  /*3910*/  IMAD R10, R10, UR6, RZ ;  /* 0x000000060a0a7c24 */ /* 0x000fe2000f8e02ff */
[----:B--2---:R-:W-:Y:S01]  /*3920*/  IADD3 R4, P6, PT, R9, R30, RZ ;  /* 0x0000001e09047210 */ /* 0x004fe20007fde0ff */
[----:B------:R1:W-:Y:S01]  /*3930*/  @P3 STG.E.U8 desc[UR8][R6.64], R19 ;  /* 0x0000001306003986 */ /* 0x0003e2000c101108 */
[C---:B------:R-:W-:Y:S01]  /*3940*/  ISETP.LT.AND P3, PT, R11.reuse, UR15, !P0 ;  /* 0x0000000f0b007c0c */ /* 0x040fe2000c761270 */
[----:B------:R-:W-:Y:S01]  /*3950*/  IMAD R11, R11, UR6, RZ ;  /* 0x000000060b0b7c24 */ /* 0x000fe2000f8e02ff */
[----:B------:R-:W-:Y:S01]  /*3960*/  LEA.HI.X.SX32 R5, R9, R32, 0x1, P6 ;  /* 0x0000002009057211 */ /* 0x000fe200030f0eff */
[----:B------:R2:W-:Y:S01]  /*3970*/  @P1 STG.E.U8 desc[UR8][R20.64], R27 ;  /* 0x0000001b14001986 */ /* 0x0005e2000c101108 */
[C---:B------:R-:W-:Y:S01]  /*3980*/  ISETP.LT.AND P1, PT, R12.reuse, UR15, !P0 ;  /* 0x0000000f0c007c0c */ /* 0x040fe2000c721270 */
[----:B------:R-:W-:Y:S01]  /*3990*/  IMAD R12, R12, UR6, RZ ;  /* 0x000000060c0c7c24 */ /* 0x000fe2000f8e02ff */
[----:B0-----:R-:W-:-:S02]  /*39a0*/  IADD3 R2, P5, PT, R10, R30, RZ ;  /* 0x0000001e0a027210 */ /* 0x001fc40007fbe0ff */
[----:B------:R-:W-:Y:S02]  /*39b0*/  PRMT R31, R23, 0x7770, RZ ;  /* 0x00007770171f7816 */ /* 0x000fe400000000ff */
[----:B------:R-:W-:Y:S02]  /*39c0*/  LEA.HI.X.SX32 R3, R10, R32, 0x1, P5 ;  /* 0x000000200a037211 */ /* 0x000fe400028f0eff */
[CC--:B-1----:R-:W-:Y:S01]  /*39d0*/  IADD3 R6, P6, PT, R11.reuse, R30.reuse, RZ ;  /* 0x0000001e0b067210 */ /* 0x0c2fe20007fde0ff */
[----:B------:R0:W-:Y:S01]  /*39e0*/  @P2 STG.E.U8 desc[UR8][R4.64], R31 ;  /* 0x0000001f04002986 */ /* 0x0001e2000c101108 */
[----:B------:R-:W-:Y:S02]  /*39f0*/  IADD3 R8, P2, PT, R12, R30, RZ ;  /* 0x0000001e0c087210 */ /* 0x000fe40007f5e0ff */
[----:B--2---:R-:W-:Y:S02]  /*3a00*/  PRMT R21, R24, 0x7770, RZ ;  /* 0x0000777018157816 */ /* 0x004fe400000000ff */
[-C--:B------:R-:W-:Y:S01]  /*3a10*/  LEA.HI.X.SX32 R7, R11, R32.reuse, 0x1, P6 ;  /* 0x000000200b077211 */ /* 0x080fe200030f0eff */
[----:B------:R-:W-:Y:S01]  /*3a20*/  IMAD R11, R17, UR6, RZ ;  /* 0x00000006110b7c24 */ /* 0x000fe2000f8e02ff */
[----:B------:R-:W-:Y:S01]  /*3a30*/  PRMT R19, R28, 0x7771, RZ ;  /* 0x000077711c137816 */ /* 0x000fe200000000ff */
[----:B------:R-:W-:Y:S01]  /*3a40*/  @P4 STG.E.U8 desc[UR8][R2.64], R21 ;  /* 0x0000001502004986 */ /* 0x000fe2000c101108 */
[----:B------:R-:W-:-:S02]  /*3a50*/  LEA.HI.X.SX32 R9, R12, R32, 0x1, P2 ;  /* 0x000000200c097211 */ /* 0x000fc400010f0eff */
[----:B------:R-:W-:Y:S01]  /*3a60*/  PRMT R29, R29, 0x7771, RZ ;  /* 0x000077711d1d7816 */ /* 0x000fe200000000ff */
[----:B------:R1:W-:Y:S01]  /*3a70*/  @P3 STG.E.U8 desc[UR8][R6.64], R19 ;  /* 0x0000001306003986 */ /* 0x0003e2000c101108 */
[C---:B------:R-:W-:Y:S01]  /*3a80*/  ISETP.LT.AND P4, PT, R14.reuse, UR15, !P0 ;  /* 0x0000000f0e007c0c */ /* 0x040fe2000c781270 */
[----:B------:R-:W-:Y:S01]  /*3a90*/  IMAD R14, R14, UR6, RZ ;  /* 0x000000060e0e7c24 */ /* 0x000fe2000f8e02ff */
[C---:B------:R-:W-:Y:S01]  /*3aa0*/  ISETP.LT.AND P3, PT, R15.reuse, UR15, !P0 ;  /* 0x0000000f0f007c0c */ /* 0x040fe2000c761270 */
[----:B------:R2:W-:Y:S01]  /*3ab0*/  @P1 STG.E.U8 desc[UR8][R8.64], R29 ;  /* 0x0000001d08001986 */ /* 0x0005e2000c101108 */
[----:B------:R-:W-:Y:S01]  /*3ac0*/  IMAD R15, R15, UR6, RZ ;  /* 0x000000060f0f7c24 */ /* 0x000fe2000f8e02ff */
[C---:B------:R-:W-:Y:S01]  /*3ad0*/  ISETP.LT.AND P5, PT, R13.reuse, UR15, !P0 ;  /* 0x0000000f0d007c0c */ /* 0x040fe2000c7a1270 */
[----:B------:R-:W-:Y:S01]  /*3ae0*/  IMAD R13, R13, UR6, RZ ;  /* 0x000000060d0d7c24 */ /* 0x000fe2000f8e02ff */
[----:B0-----:R-:W-:Y:S02]  /*3af0*/  IADD3 R4, P1, PT, R14, R30, RZ ;  /* 0x0000001e0e047210 */ /* 0x001fe40007f3e0ff */
[----:B------:R-:W-:-:S02]  /*3b00*/  PRMT R25, R25, 0x7771, RZ ;  /* 0x0000777119197816 */ /* 0x000fc400000000ff */
[----:B-1----:R-:W-:Y:S01]  /*3b10*/  IADD3 R6, P2, PT, R15, R30, RZ ;  /* 0x0000001e0f067210 */ /* 0x002fe20007f5e0ff */
[----:B------:R-:W-:Y:S01]  /*3b20*/  IMAD R19, R18, UR6, RZ ;  /* 0x0000000612137c24 */ /* 0x000fe2000f8e02ff */
[----:B------:R-:W-:Y:S02]  /*3b30*/  LEA.HI.X.SX32 R5, R14, R32, 0x1, P1 ;  /* 0x000000200e057211 */ /* 0x000fe400008f0eff */
[-C--:B------:R-:W-:Y:S02]  /*3b40*/  IADD3 R10, P1, PT, R11, R30.reuse, RZ ;  /* 0x0000001e0b0a7210 */ /* 0x080fe40007f3e0ff */
[----:B------:R-:W-:Y:S02]  /*3b50*/  IADD3 R2, P6, PT, R13, R30, RZ ;  /* 0x0000001e0d027210 */ /* 0x000fe40007fde0ff */
[----:B------:R-:W-:Y:S02]  /*3b60*/  LEA.HI.X.SX32 R7, R15, R32, 0x1, P2 ;  /* 0x000000200f077211 */ /* 0x000fe400010f0eff */
[----:B------:R-:W-:-:S02]  /*3b70*/  ISETP.LT.AND P2, PT, R16, UR15, !P0 ;  /* 0x0000000f10007c0c */ /* 0x000fc4000c741270 */
[-C--:B------:R-:W-:Y:S02]  /*3b80*/  LEA.HI.X.SX32 R11, R11, R32.reuse, 0x1, P1 ;  /* 0x000000200b0b7211 */ /* 0x080fe400008f0eff */
[----:B------:R-:W-:Y:S02]  /*3b90*/  ISETP.LT.AND P1, PT, R17, UR15, !P0 ;  /* 0x0000000f11007c0c */ /* 0x000fe4000c721270 */
[----:B------:R-:W-:Y:S02]  /*3ba0*/  ISETP.LT.AND P0, PT, R18, UR15, !P0 ;  /* 0x0000000f12007c0c */ /* 0x000fe4000c701270 */
[----:B------:R-:W-:Y:S02]  /*3bb0*/  LEA.HI.X.SX32 R3, R13, R32, 0x1, P6 ;  /* 0x000000200d037211 */ /* 0x000fe400030f0eff */
[----:B--2---:R-:W-:Y:S02]  /*3bc0*/  IADD3 R8, P6, PT, R0, R30, RZ ;  /* 0x0000001e00087210 */ /* 0x004fe40007fde0ff */
[----:B------:R-:W-:-:S02]  /*3bd0*/  PRMT R17, R26, 0x7771, RZ ;  /* 0x000077711a117816 */ /* 0x000fc400000000ff */
[----:B------:R-:W-:Y:S02]  /*3be0*/  PRMT R33, R33, 0x7771, RZ ;  /* 0x0000777121217816 */ /* 0x000fe400000000ff */
[----:B------:R-:W-:Y:S01]  /*3bf0*/  LEA.HI.X.SX32 R9, R0, R32, 0x1, P6 ;  /* 0x0000002000097211 */ /* 0x000fe200030f0eff */
[----:B------:R0:W-:Y:S01]  /*3c00*/  @P5 STG.E.U8 desc[UR8][R2.64], R17 ;  /* 0x0000001102005986 */ /* 0x0001e2000c101108 */
[----:B------:R-:W-:Y:S02]  /*3c10*/  PRMT R15, R22, 0x7771, RZ ;  /* 0x00007771160f7816 */ /* 0x000fe400000000ff */
[----:B------:R-:W-:Y:S01]  /*3c20*/  PRMT R23, R23, 0x7771, RZ ;  /* 0x0000777117177816 */ /* 0x000fe200000000ff */
[----:B------:R0:W-:Y:S01]  /*3c30*/  @P4 STG.E.U8 desc[UR8][R4.64], R25 ;  /* 0x0000001904004986 */ /* 0x0001e2000c101108 */
[----:B------:R-:W-:-:S03]  /*3c40*/  IADD3 R12, P6, PT, R19, R30, RZ ;  /* 0x0000001e130c7210 */ /* 0x000fc60007fde0ff */
[----:B------:R0:W-:Y:S01]  /*3c50*/  @P3 STG.E.U8 desc[UR8][R6.64], R33 ;  /* 0x0000002106003986 */ /* 0x0001e2000c101108 */
[----:B------:R-:W-:-:S03]  /*3c60*/  LEA.HI.X.SX32 R13, R19, R32, 0x1, P6 ;  /* 0x00000020130d7211 */ /* 0x000fc600030f0eff */
[----:B------:R0:W-:Y:S04]  /*3c70*/  @P2 STG.E.U8 desc[UR8][R8.64], R15 ;  /* 0x0000000f08002986 */ /* 0x0001e8000c101108 */
[----:B------:R0:W-:Y:S01]  /*3c80*/  @P1 STG.E.U8 desc[UR8][R10.64], R23 ;  /* 0x000000170a001986 */ /* 0x0001e2000c101108 */
[----:B------:R-:W-:Y:S05]  /*3c90*/  @!P0 EXIT ;  /* 0x000000000000894d */ /* 0x000fea0003800000 */
[----:B0-----:R-:W-:-:S05]  /*3ca0*/  PRMT R3, R24, 0x7771, RZ ;  /* 0x0000777118037816 */ /* 0x001fca00000000ff */
[----:B------:R-:W-:Y:S01]  /*3cb0*/  STG.E.U8 desc[UR8][R12.64], R3 ;  /* 0x000000030c007986 */ /* 0x000fe2000c101108 */
[----:B------:R-:W-:Y:S05]  /*3cc0*/  EXIT ;  /* 0x000000000000794d */ /* 0x000fea0003800000 */
.L_x_3:
[----:B------:R-:W-:-:S00]  /*3cd0*/  BRA `(.L_x_3) ;  /* 0xfffffffc00fc7947 */ /* 0x000fc0000383ffff */
[----:B------:R-:W-:-:S00]  /*3ce0*/  NOP ;  /* 0x0000000000007918 */ /* 0x000fc00000000000 */
        /* <DEDUP_REMOVED lines=9> */
.L_x_4:


//--------------------- .nv.shared.matmul_kernel  --------------------------
	.section	.nv.shared.matmul_kernel,"aw",@nobits
	.sectionflags	@""
	.align	16
	.zero		1024


//--------------------- .nv.shared.reserved.0     --------------------------
	.section	.nv.shared.reserved.0,"aw",@nobits
	.weak		__nv_reservedSMEM_offset_0_alias
	.size		__nv_reservedSMEM_offset_0_alias, 0, 64
	.other		__nv_reservedSMEM_offset_0_alias,@"STO_CUDA_RESERVED_SHARED STV_DEFAULT"
__nv_reservedSMEM_offset_0_alias:
	.zero		0
	.zero		64


//--------------------- .nv.constant0.matmul_kernel --------------------------
	.section	.nv.constant0.matmul_kernel,"a",@progbits
	.sectionflags	@""
	.align	4
.nv.constant0.matmul_kernel:
	.zero		976


//--------------------- SYMBOLS --------------------------

	.type		.nv.reservedSmem.offset0,@object
	.size		.nv.reservedSmem.offset0,0x4
	.type		.nv.reservedSmem.cap,@object
	.size		.nv.reservedSmem.cap,0x4
